//
// Generated by NVIDIA NVVM Compiler
//
// Compiler Build ID: CL-36424714
// Cuda compilation tools, release 13.0, V13.0.88
// Based on NVVM 20.0.0
//

.version 9.0
.target sm_100
.address_size 64

	// .globl	_Z15pcr_step_kernelPKfS0_S0_S0_PfS1_S1_S1_ii

.visible .entry _Z15pcr_step_kernelPKfS0_S0_S0_PfS1_S1_S1_ii(
	.param .u64 .ptr .align 1 _Z15pcr_step_kernelPKfS0_S0_S0_PfS1_S1_S1_ii_param_0,
	.param .u64 .ptr .align 1 _Z15pcr_step_kernelPKfS0_S0_S0_PfS1_S1_S1_ii_param_1,
	.param .u64 .ptr .align 1 _Z15pcr_step_kernelPKfS0_S0_S0_PfS1_S1_S1_ii_param_2,
	.param .u64 .ptr .align 1 _Z15pcr_step_kernelPKfS0_S0_S0_PfS1_S1_S1_ii_param_3,
	.param .u64 .ptr .align 1 _Z15pcr_step_kernelPKfS0_S0_S0_PfS1_S1_S1_ii_param_4,
	.param .u64 .ptr .align 1 _Z15pcr_step_kernelPKfS0_S0_S0_PfS1_S1_S1_ii_param_5,
	.param .u64 .ptr .align 1 _Z15pcr_step_kernelPKfS0_S0_S0_PfS1_S1_S1_ii_param_6,
	.param .u64 .ptr .align 1 _Z15pcr_step_kernelPKfS0_S0_S0_PfS1_S1_S1_ii_param_7,
	.param .u32 _Z15pcr_step_kernelPKfS0_S0_S0_PfS1_S1_S1_ii_param_8,
	.param .u32 _Z15pcr_step_kernelPKfS0_S0_S0_PfS1_S1_S1_ii_param_9
)
{
	.reg .pred 	%p<6>;
	.reg .b32 	%r<9>;
	.reg .b32 	%f<55>;
	.reg .b64 	%rd<36>;

	ld.param.u64 	%rd9, [_Z15pcr_step_kernelPKfS0_S0_S0_PfS1_S1_S1_ii_param_0];
	ld.param.u64 	%rd10, [_Z15pcr_step_kernelPKfS0_S0_S0_PfS1_S1_S1_ii_param_1];
	ld.param.u64 	%rd11, [_Z15pcr_step_kernelPKfS0_S0_S0_PfS1_S1_S1_ii_param_2];
	ld.param.u64 	%rd12, [_Z15pcr_step_kernelPKfS0_S0_S0_PfS1_S1_S1_ii_param_3];
	ld.param.u64 	%rd5, [_Z15pcr_step_kernelPKfS0_S0_S0_PfS1_S1_S1_ii_param_4];
	ld.param.u64 	%rd6, [_Z15pcr_step_kernelPKfS0_S0_S0_PfS1_S1_S1_ii_param_5];
	ld.param.u64 	%rd7, [_Z15pcr_step_kernelPKfS0_S0_S0_PfS1_S1_S1_ii_param_6];
	ld.param.u64 	%rd8, [_Z15pcr_step_kernelPKfS0_S0_S0_PfS1_S1_S1_ii_param_7];
	ld.param.u32 	%r4, [_Z15pcr_step_kernelPKfS0_S0_S0_PfS1_S1_S1_ii_param_8];
	ld.param.u32 	%r5, [_Z15pcr_step_kernelPKfS0_S0_S0_PfS1_S1_S1_ii_param_9];
	cvta.to.global.u64 	%rd1, %rd12;
	cvta.to.global.u64 	%rd2, %rd11;
	cvta.to.global.u64 	%rd3, %rd10;
	cvta.to.global.u64 	%rd4, %rd9;
	mov.u32 	%r6, %ctaid.x;
	mov.u32 	%r7, %ntid.x;
	mov.u32 	%r8, %tid.x;
	mad.lo.s32 	%r1, %r6, %r7, %r8;
	setp.ge.s32 	%p1, %r1, %r4;
	@%p1 bra 	$L__BB0_6;
	sub.s32 	%r2, %r1, %r5;
	add.s32 	%r3, %r5, %r1;
	setp.lt.s32 	%p2, %r2, 0;
	mov.f32 	%f48, 0f3F800000;
	mov.f32 	%f47, 0f00000000;
	mov.f32 	%f49, %f47;
	mov.f32 	%f50, %f47;
	@%p2 bra 	$L__BB0_3;
	mul.wide.u32 	%rd13, %r2, 4;
	add.s64 	%rd14, %rd4, %rd13;
	ld.global.nc.f32 	%f47, [%rd14];
	add.s64 	%rd15, %rd3, %rd13;
	ld.global.nc.f32 	%f48, [%rd15];
	add.s64 	%rd16, %rd2, %rd13;
	ld.global.nc.f32 	%f49, [%rd16];
	add.s64 	%rd17, %rd1, %rd13;
	ld.global.nc.f32 	%f50, [%rd17];
$L__BB0_3:
	setp.ge.s32 	%p3, %r3, %r4;
	mov.f32 	%f52, 0f3F800000;
	mov.f32 	%f51, 0f00000000;
	mov.f32 	%f53, %f51;
	mov.f32 	%f54, %f51;
	@%p3 bra 	$L__BB0_5;
	mul.wide.s32 	%rd18, %r3, 4;
	add.s64 	%rd19, %rd4, %rd18;
	ld.global.nc.f32 	%f51, [%rd19];
	add.s64 	%rd20, %rd3, %rd18;
	ld.global.nc.f32 	%f52, [%rd20];
	add.s64 	%rd21, %rd2, %rd18;
	ld.global.nc.f32 	%f53, [%rd21];
	add.s64 	%rd22, %rd1, %rd18;
	ld.global.nc.f32 	%f54, [%rd22];
$L__BB0_5:
	setp.lt.s32 	%p4, %r3, %r4;
	setp.gt.s32 	%p5, %r2, -1;
	mul.wide.s32 	%rd23, %r1, 4;
	add.s64 	%rd24, %rd4, %rd23;
	ld.global.nc.f32 	%f21, [%rd24];
	add.s64 	%rd25, %rd3, %rd23;
	ld.global.nc.f32 	%f22, [%rd25];
	add.s64 	%rd26, %rd2, %rd23;
	ld.global.nc.f32 	%f23, [%rd26];
	add.s64 	%rd27, %rd1, %rd23;
	ld.global.nc.f32 	%f24, [%rd27];
	rcp.rn.f32 	%f25, %f48;
	rcp.rn.f32 	%f26, %f52;
	neg.f32 	%f27, %f21;
	mul.f32 	%f28, %f25, %f27;
	neg.f32 	%f29, %f23;
	mul.f32 	%f30, %f26, %f29;
	mul.f32 	%f31, %f47, %f28;
	selp.f32 	%f32, %f31, 0f00000000, %p5;
	cvta.to.global.u64 	%rd28, %rd5;
	add.s64 	%rd29, %rd28, %rd23;
	st.global.f32 	[%rd29], %f32;
	mul.f32 	%f33, %f53, %f30;
	selp.f32 	%f34, %f33, 0f00000000, %p4;
	cvta.to.global.u64 	%rd30, %rd7;
	add.s64 	%rd31, %rd30, %rd23;
	st.global.f32 	[%rd31], %f34;
	mul.f32 	%f35, %f49, %f28;
	selp.f32 	%f36, %f35, 0f00000000, %p5;
	add.f32 	%f37, %f22, %f36;
	mul.f32 	%f38, %f51, %f30;
	selp.f32 	%f39, %f38, 0f00000000, %p4;
	add.f32 	%f40, %f37, %f39;
	cvta.to.global.u64 	%rd32, %rd6;
	add.s64 	%rd33, %rd32, %rd23;
	st.global.f32 	[%rd33], %f40;
	mul.f32 	%f41, %f50, %f28;
	selp.f32 	%f42, %f41, 0f00000000, %p5;
	add.f32 	%f43, %f24, %f42;
	mul.f32 	%f44, %f54, %f30;
	selp.f32 	%f45, %f44, 0f00000000, %p4;
	add.f32 	%f46, %f43, %f45;
	cvta.to.global.u64 	%rd34, %rd8;
	add.s64 	%rd35, %rd34, %rd23;
	st.global.f32 	[%rd35], %f46;
$L__BB0_6:
	ret;

}
	// .globl	_Z18solve_final_kernelPKfS0_Pfi
.visible .entry _Z18solve_final_kernelPKfS0_Pfi(
	.param .u64 .ptr .align 1 _Z18solve_final_kernelPKfS0_Pfi_param_0,
	.param .u64 .ptr .align 1 _Z18solve_final_kernelPKfS0_Pfi_param_1,
	.param .u64 .ptr .align 1 _Z18solve_final_kernelPKfS0_Pfi_param_2,
	.param .u32 _Z18solve_final_kernelPKfS0_Pfi_param_3
)
{
	.reg .pred 	%p<2>;
	.reg .b32 	%r<6>;
	.reg .b32 	%f<4>;
	.reg .b64 	%rd<11>;

	ld.param.u64 	%rd1, [_Z18solve_final_kernelPKfS0_Pfi_param_0];
	ld.param.u64 	%rd2, [_Z18solve_final_kernelPKfS0_Pfi_param_1];
	ld.param.u64 	%rd3, [_Z18solve_final_kernelPKfS0_Pfi_param_2];
	ld.param.u32 	%r2, [_Z18solve_final_kernelPKfS0_Pfi_param_3];
	mov.u32 	%r3, %ctaid.x;
	mov.u32 	%r4, %ntid.x;
	mov.u32 	%r5, %tid.x;
	mad.lo.s32 	%r1, %r3, %r4, %r5;
	setp.ge.s32 	%p1, %r1, %r2;
	@%p1 bra 	$L__BB1_2;
	cvta.to.global.u64 	%rd4, %rd2;
	cvta.to.global.u64 	%rd5, %rd1;
	cvta.to.global.u64 	%rd6, %rd3;
	mul.wide.s32 	%rd7, %r1, 4;
	add.s64 	%rd8, %rd4, %rd7;
	ld.global.nc.f32 	%f1, [%rd8];
	add.s64 	%rd9, %rd5, %rd7;
	ld.global.nc.f32 	%f2, [%rd9];
	div.rn.f32 	%f3, %f1, %f2;
	add.s64 	%rd10, %rd6, %rd7;
	st.global.f32 	[%rd10], %f3;
$L__BB1_2:
	ret;

}
	// .globl	_Z15residual_kernelPKfS0_S0_S0_S0_Pfi
.visible .entry _Z15residual_kernelPKfS0_S0_S0_S0_Pfi(
	.param .u64 .ptr .align 1 _Z15residual_kernelPKfS0_S0_S0_S0_Pfi_param_0,
	.param .u64 .ptr .align 1 _Z15residual_kernelPKfS0_S0_S0_S0_Pfi_param_1,
	.param .u64 .ptr .align 1 _Z15residual_kernelPKfS0_S0_S0_S0_Pfi_param_2,
	.param .u64 .ptr .align 1 _Z15residual_kernelPKfS0_S0_S0_S0_Pfi_param_3,
	.param .u64 .ptr .align 1 _Z15residual_kernelPKfS0_S0_S0_S0_Pfi_param_4,
	.param .u64 .ptr .align 1 _Z15residual_kernelPKfS0_S0_S0_S0_Pfi_param_5,
	.param .u32 _Z15residual_kernelPKfS0_S0_S0_S0_Pfi_param_6
)
{
	.reg .pred 	%p<4>;
	.reg .b32 	%r<8>;
	.reg .b32 	%f<17>;
	.reg .b64 	%rd<25>;

	ld.param.u64 	%rd3, [_Z15residual_kernelPKfS0_S0_S0_S0_Pfi_param_0];
	ld.param.u64 	%rd4, [_Z15residual_kernelPKfS0_S0_S0_S0_Pfi_param_1];
	ld.param.u64 	%rd5, [_Z15residual_kernelPKfS0_S0_S0_S0_Pfi_param_2];
	ld.param.u64 	%rd6, [_Z15residual_kernelPKfS0_S0_S0_S0_Pfi_param_3];
	ld.param.u64 	%rd8, [_Z15residual_kernelPKfS0_S0_S0_S0_Pfi_param_4];
	ld.param.u64 	%rd7, [_Z15residual_kernelPKfS0_S0_S0_S0_Pfi_param_5];
	ld.param.u32 	%r2, [_Z15residual_kernelPKfS0_S0_S0_S0_Pfi_param_6];
	cvta.to.global.u64 	%rd1, %rd8;
	mov.u32 	%r3, %ctaid.x;
	mov.u32 	%r4, %ntid.x;
	mov.u32 	%r5, %tid.x;
	mad.lo.s32 	%r1, %r3, %r4, %r5;
	setp.ge.s32 	%p1, %r1, %r2;
	@%p1 bra 	$L__BB2_6;
	cvta.to.global.u64 	%rd9, %rd4;
	mul.wide.s32 	%rd10, %r1, 4;
	add.s64 	%rd11, %rd9, %rd10;
	ld.global.f32 	%f6, [%rd11];
	add.s64 	%rd2, %rd1, %rd10;
	ld.global.f32 	%f7, [%rd2];
	mul.f32 	%f16, %f6, %f7;
	setp.lt.s32 	%p2, %r1, 1;
	@%p2 bra 	$L__BB2_3;
	cvta.to.global.u64 	%rd12, %rd3;
	mul.wide.u32 	%rd13, %r1, 4;
	add.s64 	%rd14, %rd12, %rd13;
	ld.global.f32 	%f8, [%rd14];
	add.s32 	%r6, %r1, -1;
	mul.wide.u32 	%rd15, %r6, 4;
	add.s64 	%rd16, %rd1, %rd15;
	ld.global.f32 	%f9, [%rd16];
	fma.rn.f32 	%f16, %f8, %f9, %f16;
$L__BB2_3:
	add.s32 	%r7, %r2, -1;
	setp.ge.s32 	%p3, %r1, %r7;
	@%p3 bra 	$L__BB2_5;
	cvta.to.global.u64 	%rd17, %rd5;
	add.s64 	%rd19, %rd17, %rd10;
	ld.global.f32 	%f10, [%rd19];
	ld.global.f32 	%f11, [%rd2+4];
	fma.rn.f32 	%f16, %f10, %f11, %f16;
$L__BB2_5:
	cvta.to.global.u64 	%rd20, %rd6;
	add.s64 	%rd22, %rd20, %rd10;
	ld.global.f32 	%f12, [%rd22];
	sub.f32 	%f13, %f16, %f12;
	mul.f32 	%f14, %f13, %f13;
	cvta.to.global.u64 	%rd23, %rd7;
	add.s64 	%rd24, %rd23, %rd10;
	st.global.f32 	[%rd24], %f14;
$L__BB2_6:
	ret;

}


// ===== COMPILED SASS (sm_100) =====

	.target	sm_100

	.elftype	@"ET_EXEC"


//--------------------- .note.nv.tkinfo           --------------------------
	.section	.note.nv.tkinfo,"",@"SHT_NOTE"
	.sectionflags	@"SHF_NOTE_NV_TKINFO"
	.tkinfo
        /*0018*/ 	.word	0x00000002
        /*0030*/ 	.string	""
        /*0030*/ 	.string	"ptxas"
        /*0030*/ 	.string	"Cuda compilation tools, release 13.0, V13.0.88"
        /*0030*/ 	.string	"Build cuda_13.0.r13.0/compiler.36424714_0"
        /*0030*/ 	.string	"-arch sm_100 -m 64 "



//--------------------- .note.nv.cuinfo           --------------------------
	.section	.note.nv.cuinfo,"",@"SHT_NOTE"
	.sectionflags	@"SHF_NOTE_NV_CUINFO"
        /*0018*/ 	.short	0x0002
        /*001a*/ 	.short	0x0064
        /*001c*/ 	.short	0x0082
	.zero		2


//--------------------- .nv.info                  --------------------------
	.section	.nv.info,"",@"SHT_CUDA_INFO"
	.align	4


	//----- nvinfo : EIATTR_REGCOUNT
	.align		4
        /*0000*/ 	.byte	0x04, 0x2f
        /*0002*/ 	.short	(.L_1 - .L_0)
	.align		4
.L_0:
        /*0004*/ 	.word	index@(_Z15pcr_step_kernelPKfS0_S0_S0_PfS1_S1_S1_ii)
        /*0008*/ 	.word	0x0000001f


	//----- nvinfo : EIATTR_FRAME_SIZE
	.align		4
.L_1:
        /*000c*/ 	.byte	0x04, 0x11
        /*000e*/ 	.short	(.L_3 - .L_2)
	.align		4
.L_2:
        /*0010*/ 	.word	index@($__internal_1_$__cuda_sm20_rcp_rn_f32_slowpath)
        /*0014*/ 	.word	0x00000000


	//----- nvinfo : EIATTR_FRAME_SIZE
	.align		4
.L_3:
        /*0018*/ 	.byte	0x04, 0x11
        /*001a*/ 	.short	(.L_5 - .L_4)
	.align		4
.L_4:
        /*001c*/ 	.word	index@(_Z15pcr_step_kernelPKfS0_S0_S0_PfS1_S1_S1_ii)
        /*0020*/ 	.word	0x00000000


	//----- nvinfo : EIATTR_REGCOUNT
	.align		4
.L_5:
        /*0024*/ 	.byte	0x04, 0x2f
        /*0026*/ 	.short	(.L_7 - .L_6)
	.align		4
.L_6:
        /*0028*/ 	.word	index@(_Z18solve_final_kernelPKfS0_Pfi)
        /*002c*/ 	.word	0x00000010


	//----- nvinfo : EIATTR_FRAME_SIZE
	.align		4
.L_7:
        /*0030*/ 	.byte	0x04, 0x11
        /*0032*/ 	.short	(.L_9 - .L_8)
	.align		4
.L_8:
        /*0034*/ 	.word	index@($__internal_0_$__cuda_sm3x_div_rn_noftz_f32_slowpath)
        /*0038*/ 	.word	0x00000000


	//----- nvinfo : EIATTR_FRAME_SIZE
	.align		4
.L_9:
        /*003c*/ 	.byte	0x04, 0x11
        /*003e*/ 	.short	(.L_11 - .L_10)
	.align		4
.L_10:
        /*0040*/ 	.word	index@(_Z18solve_final_kernelPKfS0_Pfi)
        /*0044*/ 	.word	0x00000000


	//----- nvinfo : EIATTR_REGCOUNT
	.align		4
.L_11:
        /*0048*/ 	.byte	0x04, 0x2f
        /*004a*/ 	.short	(.L_13 - .L_12)
	.align		4
.L_12:
        /*004c*/ 	.word	index@(_Z15residual_kernelPKfS0_S0_S0_S0_Pfi)
        /*0050*/ 	.word	0x00000014


	//----- nvinfo : EIATTR_FRAME_SIZE
	.align		4
.L_13:
        /*0054*/ 	.byte	0x04, 0x11
        /*0056*/ 	.short	(.L_15 - .L_14)
	.align		4
.L_14:
        /*0058*/ 	.word	index@(_Z15residual_kernelPKfS0_S0_S0_S0_Pfi)
        /*005c*/ 	.word	0x00000000


	//----- nvinfo : EIATTR_MIN_STACK_SIZE
	.align		4
.L_15:
        /*0060*/ 	.byte	0x04, 0x12
        /*0062*/ 	.short	(.L_17 - .L_16)
	.align		4
.L_16:
        /*0064*/ 	.word	index@(_Z15residual_kernelPKfS0_S0_S0_S0_Pfi)
        /*0068*/ 	.word	0x00000000


	//----- nvinfo : EIATTR_MIN_STACK_SIZE
	.align		4
.L_17:
        /*006c*/ 	.byte	0x04, 0x12
        /*006e*/ 	.short	(.L_19 - .L_18)
	.align		4
.L_18:
        /*0070*/ 	.word	index@(_Z18solve_final_kernelPKfS0_Pfi)
        /*0074*/ 	.word	0x00000000


	//----- nvinfo : EIATTR_MIN_STACK_SIZE
	.align		4
.L_19:
        /*0078*/ 	.byte	0x04, 0x12
        /*007a*/ 	.short	(.L_21 - .L_20)
	.align		4
.L_20:
        /*007c*/ 	.word	index@(_Z15pcr_step_kernelPKfS0_S0_S0_PfS1_S1_S1_ii)
        /*0080*/ 	.word	0x00000000
.L_21:


//--------------------- .nv.compat                --------------------------
	.section	.nv.compat,"",@"SHT_CUDA_COMPAT_INFO"
	.align	4
        /*0000*/ 	.byte	0x02, 0x09, 0x00, 0x00, 0x02, 0x02, 0x01, 0x00, 0x02, 0x05, 0x05, 0x00, 0x03, 0x07, 0x01, 0x01
        /*0010*/ 	.byte	0x02, 0x03, 0x00, 0x00, 0x02, 0x06, 0x01, 0x00, 0x04, 0x0b, 0x08, 0x00, 0x01, 0x00, 0x00, 0x00
        /*0020*/ 	.byte	0x00, 0x00, 0x00, 0x00


//--------------------- .nv.info._Z15residual_kernelPKfS0_S0_S0_S0_Pfi --------------------------
	.section	.nv.info._Z15residual_kernelPKfS0_S0_S0_S0_Pfi,"",@"SHT_CUDA_INFO"
	.sectionflags	@""
	.align	4


	//----- nvinfo : EIATTR_CUDA_API_VERSION
	.align		4
        /*0000*/ 	.byte	0x04, 0x37
        /*0002*/ 	.short	(.L_23 - .L_22)
.L_22:
        /*0004*/ 	.word	0x00000082


	//----- nvinfo : EIATTR_KPARAM_INFO
	.align		4
.L_23:
        /*0008*/ 	.byte	0x04, 0x17
        /*000a*/ 	.short	(.L_25 - .L_24)
.L_24:
        /*000c*/ 	.word	0x00000000
        /*0010*/ 	.short	0x0006
        /*0012*/ 	.short	0x0030
        /*0014*/ 	.byte	0x00, 0xf0, 0x11, 0x00


	//----- nvinfo : EIATTR_KPARAM_INFO
	.align		4
.L_25:
        /*0018*/ 	.byte	0x04, 0x17
        /*001a*/ 	.short	(.L_27 - .L_26)
.L_26:
        /*001c*/ 	.word	0x00000000
        /*0020*/ 	.short	0x0005
        /*0022*/ 	.short	0x0028
        /*0024*/ 	.byte	0x00, 0xf5, 0x21, 0x00


	//----- nvinfo : EIATTR_KPARAM_INFO
	.align		4
.L_27:
        /*0028*/ 	.byte	0x04, 0x17
        /*002a*/ 	.short	(.L_29 - .L_28)
.L_28:
        /*002c*/ 	.word	0x00000000
        /*0030*/ 	.short	0x0004
        /*0032*/ 	.short	0x0020
        /*0034*/ 	.byte	0x00, 0xf5, 0x21, 0x00


	//----- nvinfo : EIATTR_KPARAM_INFO
	.align		4
.L_29:
        /*0038*/ 	.byte	0x04, 0x17
        /*003a*/ 	.short	(.L_31 - .L_30)
.L_30:
        /*003c*/ 	.word	0x00000000
        /*0040*/ 	.short	0x0003
        /*0042*/ 	.short	0x0018
        /*0044*/ 	.byte	0x00, 0xf5, 0x21, 0x00


	//----- nvinfo : EIATTR_KPARAM_INFO
	.align		4
.L_31:
        /*0048*/ 	.byte	0x04, 0x17
        /*004a*/ 	.short	(.L_33 - .L_32)
.L_32:
        /*004c*/ 	.word	0x00000000
        /*0050*/ 	.short	0x0002
        /*0052*/ 	.short	0x0010
        /*0054*/ 	.byte	0x00, 0xf5, 0x21, 0x00


	//----- nvinfo : EIATTR_KPARAM_INFO
	.align		4
.L_33:
        /*0058*/ 	.byte	0x04, 0x17
        /*005a*/ 	.short	(.L_35 - .L_34)
.L_34:
        /*005c*/ 	.word	0x00000000
        /*0060*/ 	.short	0x0001
        /*0062*/ 	.short	0x0008
        /*0064*/ 	.byte	0x00, 0xf5, 0x21, 0x00


	//----- nvinfo : EIATTR_KPARAM_INFO
	.align		4
.L_35:
        /*0068*/ 	.byte	0x04, 0x17
        /*006a*/ 	.short	(.L_37 - .L_36)
.L_36:
        /*006c*/ 	.word	0x00000000
        /*0070*/ 	.short	0x0000
        /*0072*/ 	.short	0x0000
        /*0074*/ 	.byte	0x00, 0xf5, 0x21, 0x00


	//----- nvinfo : EIATTR_SPARSE_MMA_MASK
	.align		4
.L_37:
        /*0078*/ 	.byte	0x03, 0x50
        /*007a*/ 	.short	0x0000


	//----- nvinfo : EIATTR_MAXREG_COUNT
	.align		4
        /*007c*/ 	.byte	0x03, 0x1b
        /*007e*/ 	.short	0x00ff


	//----- nvinfo : EIATTR_MERCURY_ISA_VERSION
	.align		4
        /*0080*/ 	.byte	0x03, 0x5f
        /*0082*/ 	.short	0x0101


	//----- nvinfo : EIATTR_VRC_CTA_INIT_COUNT
	.align		4
        /*0084*/ 	.byte	0x02, 0x4a
	.zero		1
	.zero		1


	//----- nvinfo : EIATTR_EXIT_INSTR_OFFSETS
	.align		4
        /*0088*/ 	.byte	0x04, 0x1c
        /*008a*/ 	.short	(.L_39 - .L_38)


	//   ....[0]....
.L_38:
        /*008c*/ 	.word	0x00000070


	//   ....[1]....
        /*0090*/ 	.word	0x00000270


	//----- nvinfo : EIATTR_CBANK_PARAM_SIZE
	.align		4
.L_39:
        /*0094*/ 	.byte	0x03, 0x19
        /*0096*/ 	.short	0x0034


	//----- nvinfo : EIATTR_PARAM_CBANK
	.align		4
        /*0098*/ 	.byte	0x04, 0x0a
        /*009a*/ 	.short	(.L_41 - .L_40)
	.align		4
.L_40:
        /*009c*/ 	.word	index@(.nv.constant0._Z15residual_kernelPKfS0_S0_S0_S0_Pfi)
        /*00a0*/ 	.short	0x0380
        /*00a2*/ 	.short	0x0034


	//----- nvinfo : EIATTR_SW_WAR
	.align		4
.L_41:
        /*00a4*/ 	.byte	0x04, 0x36
        /*00a6*/ 	.short	(.L_43 - .L_42)
.L_42:
        /*00a8*/ 	.word	0x00000008
.L_43:


//--------------------- .nv.info._Z18solve_final_kernelPKfS0_Pfi --------------------------
	.section	.nv.info._Z18solve_final_kernelPKfS0_Pfi,"",@"SHT_CUDA_INFO"
	.sectionflags	@""
	.align	4


	//----- nvinfo : EIATTR_CUDA_API_VERSION
	.align		4
        /*0000*/ 	.byte	0x04, 0x37
        /*0002*/ 	.short	(.L_45 - .L_44)
.L_44:
        /*0004*/ 	.word	0x00000082


	//----- nvinfo : EIATTR_KPARAM_INFO
	.align		4
.L_45:
        /*0008*/ 	.byte	0x04, 0x17
        /*000a*/ 	.short	(.L_47 - .L_46)
.L_46:
        /*000c*/ 	.word	0x00000000
        /*0010*/ 	.short	0x0003
        /*0012*/ 	.short	0x0018
        /*0014*/ 	.byte	0x00, 0xf0, 0x11, 0x00


	//----- nvinfo : EIATTR_KPARAM_INFO
	.align		4
.L_47:
        /*0018*/ 	.byte	0x04, 0x17
        /*001a*/ 	.short	(.L_49 - .L_48)
.L_48:
        /*001c*/ 	.word	0x00000000
        /*0020*/ 	.short	0x0002
        /*0022*/ 	.short	0x0010
        /*0024*/ 	.byte	0x00, 0xf5, 0x21, 0x00


	//----- nvinfo : EIATTR_KPARAM_INFO
	.align		4
.L_49:
        /*0028*/ 	.byte	0x04, 0x17
        /*002a*/ 	.short	(.L_51 - .L_50)
.L_50:
        /*002c*/ 	.word	0x00000000
        /*0030*/ 	.short	0x0001
        /*0032*/ 	.short	0x0008
        /*0034*/ 	.byte	0x00, 0xf5, 0x21, 0x00


	//----- nvinfo : EIATTR_KPARAM_INFO
	.align		4
.L_51:
        /*0038*/ 	.byte	0x04, 0x17
        /*003a*/ 	.short	(.L_53 - .L_52)
.L_52:
        /*003c*/ 	.word	0x00000000
        /*0040*/ 	.short	0x0000
        /*0042*/ 	.short	0x0000
        /*0044*/ 	.byte	0x00, 0xf5, 0x21, 0x00


	//----- nvinfo : EIATTR_SPARSE_MMA_MASK
	.align		4
.L_53:
        /*0048*/ 	.byte	0x03, 0x50
        /*004a*/ 	.short	0x0000


	//----- nvinfo : EIATTR_MAXREG_COUNT
	.align		4
        /*004c*/ 	.byte	0x03, 0x1b
        /*004e*/ 	.short	0x00ff


	//----- nvinfo : EIATTR_MERCURY_ISA_VERSION
	.align		4
        /*0050*/ 	.byte	0x03, 0x5f
        /*0052*/ 	.short	0x0101


	//----- nvinfo : EIATTR_VRC_CTA_INIT_COUNT
	.align		4
        /*0054*/ 	.byte	0x02, 0x4a
	.zero		1
	.zero		1


	//----- nvinfo : EIATTR_EXIT_INSTR_OFFSETS
	.align		4
        /*0058*/ 	.byte	0x04, 0x1c
        /*005a*/ 	.short	(.L_55 - .L_54)


	//   ....[0]....
.L_54:
        /*005c*/ 	.word	0x00000070


	//   ....[1]....
        /*0060*/ 	.word	0x000001f0


	//----- nvinfo : EIATTR_CRS_STACK_SIZE
	.align		4
.L_55:
        /*0064*/ 	.byte	0x04, 0x1e
        /*0066*/ 	.short	(.L_57 - .L_56)
.L_56:
        /*0068*/ 	.word	0x00000000


	//----- nvinfo : EIATTR_CBANK_PARAM_SIZE
	.align		4
.L_57:
        /*006c*/ 	.byte	0x03, 0x19
        /*006e*/ 	.short	0x001c


	//----- nvinfo : EIATTR_PARAM_CBANK
	.align		4
        /*0070*/ 	.byte	0x04, 0x0a
        /*0072*/ 	.short	(.L_59 - .L_58)
	.align		4
.L_58:
        /*0074*/ 	.word	index@(.nv.constant0._Z18solve_final_kernelPKfS0_Pfi)
        /*0078*/ 	.short	0x0380
        /*007a*/ 	.short	0x001c


	//----- nvinfo : EIATTR_SW_WAR
	.align		4
.L_59:
        /*007c*/ 	.byte	0x04, 0x36
        /*007e*/ 	.short	(.L_61 - .L_60)
.L_60:
        /*0080*/ 	.word	0x00000008
.L_61:


//--------------------- .nv.info._Z15pcr_step_kernelPKfS0_S0_S0_PfS1_S1_S1_ii --------------------------
	.section	.nv.info._Z15pcr_step_kernelPKfS0_S0_S0_PfS1_S1_S1_ii,"",@"SHT_CUDA_INFO"
	.sectionflags	@""
	.align	4


	//----- nvinfo : EIATTR_CUDA_API_VERSION
	.align		4
        /*0000*/ 	.byte	0x04, 0x37
        /*0002*/ 	.short	(.L_63 - .L_62)
.L_62:
        /*0004*/ 	.word	0x00000082


	//----- nvinfo : EIATTR_KPARAM_INFO
	.align		4
.L_63:
        /*0008*/ 	.byte	0x04, 0x17
        /*000a*/ 	.short	(.L_65 - .L_64)
.L_64:
        /*000c*/ 	.word	0x00000000
        /*0010*/ 	.short	0x0009
        /*0012*/ 	.short	0x0044
        /*0014*/ 	.byte	0x00, 0xf0, 0x11, 0x00


	//----- nvinfo : EIATTR_KPARAM_INFO
	.align		4
.L_65:
        /*0018*/ 	.byte	0x04, 0x17
        /*001a*/ 	.short	(.L_67 - .L_66)
.L_66:
        /*001c*/ 	.word	0x00000000
        /*0020*/ 	.short	0x0008
        /*0022*/ 	.short	0x0040
        /*0024*/ 	.byte	0x00, 0xf0, 0x11, 0x00


	//----- nvinfo : EIATTR_KPARAM_INFO
	.align		4
.L_67:
        /*0028*/ 	.byte	0x04, 0x17
        /*002a*/ 	.short	(.L_69 - .L_68)
.L_68:
        /*002c*/ 	.word	0x00000000
        /*0030*/ 	.short	0x0007
        /*0032*/ 	.short	0x0038
        /*0034*/ 	.byte	0x00, 0xf5, 0x21, 0x00


	//----- nvinfo : EIATTR_KPARAM_INFO
	.align		4
.L_69:
        /*0038*/ 	.byte	0x04, 0x17
        /*003a*/ 	.short	(.L_71 - .L_70)
.L_70:
        /*003c*/ 	.word	0x00000000
        /*0040*/ 	.short	0x0006
        /*0042*/ 	.short	0x0030
        /*0044*/ 	.byte	0x00, 0xf5, 0x21, 0x00


	//----- nvinfo : EIATTR_KPARAM_INFO
	.align		4
.L_71:
        /*0048*/ 	.byte	0x04, 0x17
        /*004a*/ 	.short	(.L_73 - .L_72)
.L_72:
        /*004c*/ 	.word	0x00000000
        /*0050*/ 	.short	0x0005
        /*0052*/ 	.short	0x0028
        /*0054*/ 	.byte	0x00, 0xf5, 0x21, 0x00


	//----- nvinfo : EIATTR_KPARAM_INFO
	.align		4
.L_73:
        /*0058*/ 	.byte	0x04, 0x17
        /*005a*/ 	.short	(.L_75 - .L_74)
.L_74:
        /*005c*/ 	.word	0x00000000
        /*0060*/ 	.short	0x0004
        /*0062*/ 	.short	0x0020
        /*0064*/ 	.byte	0x00, 0xf5, 0x21, 0x00


	//----- nvinfo : EIATTR_KPARAM_INFO
	.align		4
.L_75:
        /*0068*/ 	.byte	0x04, 0x17
        /*006a*/ 	.short	(.L_77 - .L_76)
.L_76:
        /*006c*/ 	.word	0x00000000
        /*0070*/ 	.short	0x0003
        /*0072*/ 	.short	0x0018
        /*0074*/ 	.byte	0x00, 0xf5, 0x21, 0x00


	//----- nvinfo : EIATTR_KPARAM_INFO
	.align		4
.L_77:
        /*0078*/ 	.byte	0x04, 0x17
        /*007a*/ 	.short	(.L_79 - .L_78)
.L_78:
        /*007c*/ 	.word	0x00000000
        /*0080*/ 	.short	0x0002
        /*0082*/ 	.short	0x0010
        /*0084*/ 	.byte	0x00, 0xf5, 0x21, 0x00


	//----- nvinfo : EIATTR_KPARAM_INFO
	.align		4
.L_79:
        /*0088*/ 	.byte	0x04, 0x17
        /*008a*/ 	.short	(.L_81 - .L_80)
.L_80:
        /*008c*/ 	.word	0x00000000
        /*0090*/ 	.short	0x0001
        /*0092*/ 	.short	0x0008
        /*0094*/ 	.byte	0x00, 0xf5, 0x21, 0x00


	//----- nvinfo : EIATTR_KPARAM_INFO
	.align		4
.L_81:
        /*0098*/ 	.byte	0x04, 0x17
        /*009a*/ 	.short	(.L_83 - .L_82)
.L_82:
        /*009c*/ 	.word	0x00000000
        /*00a0*/ 	.short	0x0000
        /*00a2*/ 	.short	0x0000
        /*00a4*/ 	.byte	0x00, 0xf5, 0x21, 0x00


	//----- nvinfo : EIATTR_SPARSE_MMA_MASK
	.align		4
.L_83:
        /*00a8*/ 	.byte	0x03, 0x50
        /*00aa*/ 	.short	0x0000


	//----- nvinfo : EIATTR_MAXREG_COUNT
	.align		4
        /*00ac*/ 	.byte	0x03, 0x1b
        /*00ae*/ 	.short	0x00ff


	//----- nvinfo : EIATTR_MERCURY_ISA_VERSION
	.align		4
        /*00b0*/ 	.byte	0x03, 0x5f
        /*00b2*/ 	.short	0x0101


	//----- nvinfo : EIATTR_VRC_CTA_INIT_COUNT
	.align		4
        /*00b4*/ 	.byte	0x02, 0x4a
	.zero		1
	.zero		1


	//----- nvinfo : EIATTR_EXIT_INSTR_OFFSETS
	.align		4
        /*00b8*/ 	.byte	0x04, 0x1c
        /*00ba*/ 	.short	(.L_85 - .L_84)


	//   ....[0]....
.L_84:
        /*00bc*/ 	.word	0x00000070


	//   ....[1]....
        /*00c0*/ 	.word	0x000006d0


	//----- nvinfo : EIATTR_CRS_STACK_SIZE
	.align		4
.L_85:
        /*00c4*/ 	.byte	0x04, 0x1e
        /*00c6*/ 	.short	(.L_87 - .L_86)
.L_86:
        /*00c8*/ 	.word	0x00000000


	//----- nvinfo : EIATTR_CBANK_PARAM_SIZE
	.align		4
.L_87:
        /*00cc*/ 	.byte	0x03, 0x19
        /*00ce*/ 	.short	0x0048


	//----- nvinfo : EIATTR_PARAM_CBANK
	.align		4
        /*00d0*/ 	.byte	0x04, 0x0a
        /*00d2*/ 	.short	(.L_89 - .L_88)
	.align		4
.L_88:
        /*00d4*/ 	.word	index@(.nv.constant0._Z15pcr_step_kernelPKfS0_S0_S0_PfS1_S1_S1_ii)
        /*00d8*/ 	.short	0x0380
        /*00da*/ 	.short	0x0048


	//----- nvinfo : EIATTR_SW_WAR
	.align		4
.L_89:
        /*00dc*/ 	.byte	0x04, 0x36
        /*00de*/ 	.short	(.L_91 - .L_90)
.L_90:
        /*00e0*/ 	.word	0x00000008
.L_91:


//--------------------- .nv.callgraph             --------------------------
	.section	.nv.callgraph,"",@"SHT_CUDA_CALLGRAPH"
	.align	4
	.sectionentsize	8
	.align		4
        /*0000*/ 	.word	0x00000000
	.align		4
        /*0004*/ 	.word	0xffffffff
	.align		4
        /*0008*/ 	.word	0x00000000
	.align		4
        /*000c*/ 	.word	0xfffffffe
	.align		4
        /*0010*/ 	.word	0x00000000
	.align		4
        /*0014*/ 	.word	0xfffffffd
	.align		4
        /*0018*/ 	.word	0x00000000
	.align		4
        /*001c*/ 	.word	0xfffffffc


//--------------------- .text._Z15residual_kernelPKfS0_S0_S0_S0_Pfi --------------------------
	.section	.text._Z15residual_kernelPKfS0_S0_S0_S0_Pfi,"ax",@progbits
	.align	128
        .global         _Z15residual_kernelPKfS0_S0_S0_S0_Pfi
        .type           _Z15residual_kernelPKfS0_S0_S0_S0_Pfi,@function
        .size           _Z15residual_kernelPKfS0_S0_S0_S0_Pfi,(.L_x_28 - _Z15residual_kernelPKfS0_S0_S0_S0_Pfi)
        .other          _Z15residual_kernelPKfS0_S0_S0_S0_Pfi,@"STO_CUDA_ENTRY STV_DEFAULT"
_Z15residual_kernelPKfS0_S0_S0_S0_Pfi:
.text._Z15residual_kernelPKfS0_S0_S0_S0_Pfi:
[----:B------:R-:W-:Y:S01]  /*0000*/  LDC R1, c[0x0][0x37c] ;  /* 0x0000df00ff017b82 */ /* 0x000fe20000000800 */
[----:B------:R-:W0:Y:S07]  /*0010*/  S2R R3, SR_TID.X ;  /* 0x0000000000037919 */ /* 0x000e2e0000002100 */
[----:B------:R-:W0:Y:S01]  /*0020*/  S2UR UR4, SR_CTAID.X ;  /* 0x00000000000479c3 */ /* 0x000e220000002500 */
[----:B------:R-:W1:Y:S07]  /*0030*/  LDCU UR6, c[0x0][0x3b0] ;  /* 0x00007600ff0677ac */ /* 0x000e6e0008000800 */
[----:B------:R-:W0:Y:S02]  /*0040*/  LDC R0, c[0x0][0x360] ;  /* 0x0000d800ff007b82 */ /* 0x000e240000000800 */
[----:B0-----:R-:W-:-:S05]  /*0050*/  IMAD R0, R0, UR4, R3 ;  /* 0x0000000400007c24 */ /* 0x001fca000f8e0203 */
[----:B-1----:R-:W-:-:S13]  /*0060*/  ISETP.GE.AND P0, PT, R0, UR6, PT ;  /* 0x0000000600007c0c */ /* 0x002fda000bf06270 */
[----:B------:R-:W-:Y:S05]  /*0070*/  @P0 EXIT ;  /* 0x000000000000094d */ /* 0x000fea0003800000 */
[----:B------:R-:W-:Y:S01]  /*0080*/  UIADD3 UR4, UPT, UPT, UR6, -0x1, URZ ;  /* 0xffffffff06047890 */ /* 0x000fe2000fffe0ff */
[C---:B------:R-:W-:Y:S01]  /*0090*/  ISETP.GE.AND P0, PT, R0.reuse, 0x1, PT ;  /* 0x000000010000780c */ /* 0x040fe20003f06270 */
[----:B------:R-:W0:Y:S04]  /*00a0*/  LDC.64 R6, c[0x0][0x388] ;  /* 0x0000e200ff067b82 */ /* 0x000e280000000a00 */
[----:B------:R-:W-:-:S04]  /*00b0*/  ISETP.GE.AND P1, PT, R0, UR4, PT ;  /* 0x0000000400007c0c */ /* 0x000fc8000bf26270 */
[----:B------:R-:W1:Y:S01]  /*00c0*/  LDC.64 R10, c[0x0][0x3a0] ;  /* 0x0000e800ff0a7b82 */ /* 0x000e620000000a00 */
[----:B------:R-:W2:Y:S03]  /*00d0*/  LDCU.64 UR4, c[0x0][0x358] ;  /* 0x00006b00ff0477ac */ /* 0x000ea60008000a00 */
[----:B------:R-:W-:-:S04]  /*00e0*/  @P0 IADD3 R15, PT, PT, R0, -0x1, RZ ;  /* 0xffffffff000f0810 */ /* 0x000fc80007ffe0ff */
[----:B------:R-:W3:Y:S08]  /*00f0*/  @P0 LDC.64 R8, c[0x0][0x380] ;  /* 0x0000e000ff080b82 */ /* 0x000ef00000000a00 */
[----:B------:R-:W4:Y:S01]  /*0100*/  @!P1 LDC.64 R12, c[0x0][0x390] ;  /* 0x0000e400ff0c9b82 */ /* 0x000f220000000a00 */
[----:B0-----:R-:W-:-:S06]  /*0110*/  IMAD.WIDE R6, R0, 0x4, R6 ;  /* 0x0000000400067825 */ /* 0x001fcc00078e0206 */
[----:B--2---:R-:W2:Y:S01]  /*0120*/  LDG.E R6, desc[UR4][R6.64] ;  /* 0x0000000406067981 */ /* 0x004ea2000c1e1900 */
[----:B------:R-:W0:Y:S01]  /*0130*/  LDC.64 R2, c[0x0][0x398] ;  /* 0x0000e600ff027b82 */ /* 0x000e220000000a00 */
[----:B-1----:R-:W-:-:S04]  /*0140*/  IMAD.WIDE R4, R0, 0x4, R10 ;  /* 0x0000000400047825 */ /* 0x002fc800078e020a */
[----:B------:R-:W-:Y:S01]  /*0150*/  @P0 IMAD.WIDE.U32 R10, R15, 0x4, R10 ;  /* 0x000000040f0a0825 */ /* 0x000fe200078e000a */
[----:B------:R-:W2:Y:S02]  /*0160*/  LDG.E R17, desc[UR4][R4.64] ;  /* 0x0000000404117981 */ /* 0x000ea4000c1e1900 */
[----:B------:R-:W1:Y:S01]  /*0170*/  LDC.64 R14, c[0x0][0x3a8] ;  /* 0x0000ea00ff0e7b82 */ /* 0x000e620000000a00 */
[C---:B---3--:R-:W-:Y:S01]  /*0180*/  @P0 IMAD.WIDE.U32 R8, R0.reuse, 0x4, R8 ;  /* 0x0000000400080825 */ /* 0x048fe200078e0008 */
[----:B------:R-:W3:Y:S04]  /*0190*/  @!P1 LDG.E R16, desc[UR4][R4.64+0x4] ;  /* 0x0000040404109981 */ /* 0x000ee8000c1e1900 */
[----:B------:R-:W5:Y:S01]  /*01a0*/  @P0 LDG.E R10, desc[UR4][R10.64] ;  /* 0x000000040a0a0981 */ /* 0x000f62000c1e1900 */
[----:B----4-:R-:W-:-:S03]  /*01b0*/  @!P1 IMAD.WIDE R12, R0, 0x4, R12 ;  /* 0x00000004000c9825 */ /* 0x010fc600078e020c */
[----:B------:R-:W5:Y:S04]  /*01c0*/  @P0 LDG.E R9, desc[UR4][R8.64] ;  /* 0x0000000408090981 */ /* 0x000f68000c1e1900 */
[----:B------:R-:W3:Y:S01]  /*01d0*/  @!P1 LDG.E R13, desc[UR4][R12.64] ;  /* 0x000000040c0d9981 */ /* 0x000ee2000c1e1900 */
[----:B0-----:R-:W-:-:S06]  /*01e0*/  IMAD.WIDE R2, R0, 0x4, R2 ;  /* 0x0000000400027825 */ /* 0x001fcc00078e0202 */
[----:B------:R-:W4:Y:S01]  /*01f0*/  LDG.E R3, desc[UR4][R2.64] ;  /* 0x0000000402037981 */ /* 0x000f22000c1e1900 */
[----:B--2---:R-:W-:-:S04]  /*0200*/  FMUL R6, R6, R17 ;  /* 0x0000001106067220 */ /* 0x004fc80000400000 */
[----:B-----5:R-:W-:-:S04]  /*0210*/  @P0 FFMA R6, R9, R10, R6 ;  /* 0x0000000a09060223 */ /* 0x020fc80000000006 */
[----:B---3--:R-:W-:-:S04]  /*0220*/  @!P1 FFMA R6, R13, R16, R6 ;  /* 0x000000100d069223 */ /* 0x008fc80000000006 */
[----:B----4-:R-:W-:Y:S01]  /*0230*/  FADD R10, -R3, R6 ;  /* 0x00000006030a7221 */ /* 0x010fe20000000100 */
[----:B-1----:R-:W-:-:S04]  /*0240*/  IMAD.WIDE R6, R0, 0x4, R14 ;  /* 0x0000000400067825 */ /* 0x002fc800078e020e */
[----:B------:R-:W-:-:S05]  /*0250*/  FMUL R9, R10, R10 ;  /* 0x0000000a0a097220 */ /* 0x000fca0000400000 */
[----:B------:R-:W-:Y:S01]  /*0260*/  STG.E desc[UR4][R6.64], R9 ;  /* 0x0000000906007986 */ /* 0x000fe2000c101904 */
[----:B------:R-:W-:Y:S05]  /*0270*/  EXIT ;  /* 0x000000000000794d */ /* 0x000fea0003800000 */
.L_x_0:
[----:B------:R-:W-:-:S00]  /*0280*/  BRA `(.L_x_0) ;  /* 0xfffffffc00fc7947 */ /* 0x000fc0000383ffff */
[----:B------:R-:W-:-:S00]  /*0290*/  NOP ;  /* 0x0000000000007918 */ /* 0x000fc00000000000 */
        /* <DEDUP_REMOVED lines=14> */
.L_x_28:


//--------------------- .text._Z18solve_final_kernelPKfS0_Pfi --------------------------
	.section	.text._Z18solve_final_kernelPKfS0_Pfi,"ax",@progbits
	.align	128
        .global         _Z18solve_final_kernelPKfS0_Pfi
        .type           _Z18solve_final_kernelPKfS0_Pfi,@function
        .size           _Z18solve_final_kernelPKfS0_Pfi,(.L_x_26 - _Z18solve_final_kernelPKfS0_Pfi)
        .other          _Z18solve_final_kernelPKfS0_Pfi,@"STO_CUDA_ENTRY STV_DEFAULT"
_Z18solve_final_kernelPKfS0_Pfi:
.text._Z18solve_final_kernelPKfS0_Pfi:
        /* <DEDUP_REMOVED lines=8> */
[----:B------:R-:W0:Y:S01]  /*0080*/  LDC.64 R6, c[0x0][0x380] ;  /* 0x0000e000ff067b82 */ /* 0x000e220000000a00 */
[----:B------:R-:W1:Y:S07]  /*0090*/  LDCU.64 UR4, c[0x0][0x358] ;  /* 0x00006b00ff0477ac */ /* 0x000e6e0008000a00 */
[----:B------:R-:W2:Y:S01]  /*00a0*/  LDC.64 R4, c[0x0][0x388] ;  /* 0x0000e200ff047b82 */ /* 0x000ea20000000a00 */
[----:B0-----:R-:W-:-:S05]  /*00b0*/  IMAD.WIDE R6, R2, 0x4, R6 ;  /* 0x0000000402067825 */ /* 0x001fca00078e0206 */
[----:B-1----:R-:W3:Y:S01]  /*00c0*/  LDG.E.CONSTANT R3, desc[UR4][R6.64] ;  /* 0x0000000406037981 */ /* 0x002ee2000c1e9900 */
[----:B--2---:R-:W-:-:S05]  /*00d0*/  IMAD.WIDE R4, R2, 0x4, R4 ;  /* 0x0000000402047825 */ /* 0x004fca00078e0204 */
[----:B------:R-:W2:Y:S01]  /*00e0*/  LDG.E.CONSTANT R0, desc[UR4][R4.64] ;  /* 0x0000000404007981 */ /* 0x000ea2000c1e9900 */
[----:B------:R-:W-:Y:S01]  /*00f0*/  BSSY.RECONVERGENT B0, `(.L_x_1) ;  /* 0x000000c000007945 */ /* 0x000fe20003800200 */
[----:B---3--:R-:W0:Y:S08]  /*0100*/  MUFU.RCP R8, R3 ;  /* 0x0000000300087308 */ /* 0x008e300000001000 */
[----:B--2---:R-:W1:Y:S01]  /*0110*/  FCHK P0, R0, R3 ;  /* 0x0000000300007302 */ /* 0x004e620000000000 */
[----:B0-----:R-:W-:-:S04]  /*0120*/  FFMA R9, -R3, R8, 1 ;  /* 0x3f80000003097423 */ /* 0x001fc80000000108 */
[----:B------:R-:W-:-:S04]  /*0130*/  FFMA R9, R8, R9, R8 ;  /* 0x0000000908097223 */ /* 0x000fc80000000008 */
[----:B------:R-:W-:-:S04]  /*0140*/  FFMA R8, R0, R9, RZ ;  /* 0x0000000900087223 */ /* 0x000fc800000000ff */
[----:B------:R-:W-:-:S04]  /*0150*/  FFMA R10, -R3, R8, R0 ;  /* 0x00000008030a7223 */ /* 0x000fc80000000100 */
[----:B------:R-:W-:Y:S01]  /*0160*/  FFMA R9, R9, R10, R8 ;  /* 0x0000000a09097223 */ /* 0x000fe20000000008 */
[----:B-1----:R-:W-:Y:S06]  /*0170*/  @!P0 BRA `(.L_x_2) ;  /* 0x00000000000c8947 */ /* 0x002fec0003800000 */
[----:B------:R-:W-:-:S07]  /*0180*/  MOV R4, 0x1a0 ;  /* 0x000001a000047802 */ /* 0x000fce0000000f00 */
[----:B------:R-:W-:Y:S05]  /*0190*/  CALL.REL.NOINC `($__internal_0_$__cuda_sm3x_div_rn_noftz_f32_slowpath) ;  /* 0x0000000000187944 */ /* 0x000fea0003c00000 */
[----:B------:R-:W-:-:S07]  /*01a0*/  IMAD.MOV.U32 R9, RZ, RZ, R0 ;  /* 0x000000ffff097224 */ /* 0x000fce00078e0000 */
.L_x_2:
[----:B------:R-:W-:Y:S05]  /*01b0*/  BSYNC.RECONVERGENT B0 ;  /* 0x0000000000007941 */ /* 0x000fea0003800200 */
.L_x_1:
[----:B------:R-:W0:Y:S02]  /*01c0*/  LDC.64 R4, c[0x0][0x390] ;  /* 0x0000e400ff047b82 */ /* 0x000e240000000a00 */
[----:B0-----:R-:W-:-:S05]  /*01d0*/  IMAD.WIDE R2, R2, 0x4, R4 ;  /* 0x0000000402027825 */ /* 0x001fca00078e0204 */
[----:B------:R-:W-:Y:S01]  /*01e0*/  STG.E desc[UR4][R2.64], R9 ;  /* 0x0000000902007986 */ /* 0x000fe2000c101904 */
[----:B------:R-:W-:Y:S05]  /*01f0*/  EXIT ;  /* 0x000000000000794d */ /* 0x000fea0003800000 */
        .weak           $__internal_0_$__cuda_sm3x_div_rn_noftz_f32_slowpath
        .type           $__internal_0_$__cuda_sm3x_div_rn_noftz_f32_slowpath,@function
        .size           $__internal_0_$__cuda_sm3x_div_rn_noftz_f32_slowpath,(.L_x_26 - $__internal_0_$__cuda_sm3x_div_rn_noftz_f32_slowpath)
$__internal_0_$__cuda_sm3x_div_rn_noftz_f32_slowpath:
[--C-:B------:R-:W-:Y:S01]  /*0200*/  SHF.R.U32.HI R6, RZ, 0x17, R3.reuse ;  /* 0x00000017ff067819 */ /* 0x100fe20000011603 */
[----:B------:R-:W-:Y:S01]  /*0210*/  BSSY.RECONVERGENT B1, `(.L_x_3) ;  /* 0x0000064000017945 */ /* 0x000fe20003800200 */
[--C-:B------:R-:W-:Y:S01]  /*0220*/  SHF.R.U32.HI R5, RZ, 0x17, R0.reuse ;  /* 0x00000017ff057819 */ /* 0x100fe20000011600 */
[----:B------:R-:W-:Y:S01]  /*0230*/  IMAD.MOV.U32 R7, RZ, RZ, R0 ;  /* 0x000000ffff077224 */ /* 0x000fe200078e0000 */
[----:B------:R-:W-:Y:S01]  /*0240*/  LOP3.LUT R6, R6, 0xff, RZ, 0xc0, !PT ;  /* 0x000000ff06067812 */ /* 0x000fe200078ec0ff */
[----:B------:R-:W-:Y:S01]  /*0250*/  IMAD.MOV.U32 R8, RZ, RZ, R3 ;  /* 0x000000ffff087224 */ /* 0x000fe200078e0003 */
[----:B------:R-:W-:-:S03]  /*0260*/  LOP3.LUT R5, R5, 0xff, RZ, 0xc0, !PT ;  /* 0x000000ff05057812 */ /* 0x000fc600078ec0ff */
[----:B------:R-:W-:Y:S02]  /*0270*/  VIADD R11, R6, 0xffffffff ;  /* 0xffffffff060b7836 */ /* 0x000fe40000000000 */
[----:B------:R-:W-:-:S03]  /*0280*/  VIADD R10, R5, 0xffffffff ;  /* 0xffffffff050a7836 */ /* 0x000fc60000000000 */
[----:B------:R-:W-:-:S04]  /*0290*/  ISETP.GT.U32.AND P0, PT, R11, 0xfd, PT ;  /* 0x000000fd0b00780c */ /* 0x000fc80003f04070 */
[----:B------:R-:W-:-:S13]  /*02a0*/  ISETP.GT.U32.OR P0, PT, R10, 0xfd, P0 ;  /* 0x000000fd0a00780c */ /* 0x000fda0000704470 */
[----:B------:R-:W-:Y:S01]  /*02b0*/  @!P0 IMAD.MOV.U32 R9, RZ, RZ, RZ ;  /* 0x000000ffff098224 */ /* 0x000fe200078e00ff */
[----:B------:R-:W-:Y:S06]  /*02c0*/  @!P0 BRA `(.L_x_4) ;  /* 0x00000000005c8947 */ /* 0x000fec0003800000 */
[----:B------:R-:W-:Y:S02]  /*02d0*/  FSETP.GTU.FTZ.AND P0, PT, |R0|, +INF , PT ;  /* 0x7f8000000000780b */ /* 0x000fe40003f1c200 */
[----:B------:R-:W-:-:S04]  /*02e0*/  FSETP.GTU.FTZ.AND P1, PT, |R3|, +INF , PT ;  /* 0x7f8000000300780b */ /* 0x000fc80003f3c200 */
[----:B------:R-:W-:-:S13]  /*02f0*/  PLOP3.LUT P0, PT, P0, P1, PT, 0xf8, 0x8f ;  /* 0x00000000008f781c */ /* 0x000fda0000703f70 */
[----:B------:R-:W-:Y:S05]  /*0300*/  @P0 BRA `(.L_x_5) ;  /* 0x00000004004c0947 */ /* 0x000fea0003800000 */
[----:B------:R-:W-:-:S13]  /*0310*/  LOP3.LUT P0, RZ, R8, 0x7fffffff, R7, 0xc8, !PT ;  /* 0x7fffffff08ff7812 */ /* 0x000fda000780c807 */
[----:B------:R-:W-:Y:S05]  /*0320*/  @!P0 BRA `(.L_x_6) ;  /* 0x00000004003c8947 */ /* 0x000fea0003800000 */
[C---:B------:R-:W-:Y:S02]  /*0330*/  FSETP.NEU.FTZ.AND P2, PT, |R0|.reuse, +INF , PT ;  /* 0x7f8000000000780b */ /* 0x040fe40003f5d200 */
[----:B------:R-:W-:Y:S02]  /*0340*/  FSETP.NEU.FTZ.AND P1, PT, |R3|, +INF , PT ;  /* 0x7f8000000300780b */ /* 0x000fe40003f3d200 */
[----:B------:R-:W-:-:S11]  /*0350*/  FSETP.NEU.FTZ.AND P0, PT, |R0|, +INF , PT ;  /* 0x7f8000000000780b */ /* 0x000fd60003f1d200 */
[----:B------:R-:W-:Y:S05]  /*0360*/  @!P1 BRA !P2, `(.L_x_6) ;  /* 0x00000004002c9947 */ /* 0x000fea0005000000 */
[----:B------:R-:W-:-:S04]  /*0370*/  LOP3.LUT P2, RZ, R7, 0x7fffffff, RZ, 0xc0, !PT ;  /* 0x7fffffff07ff7812 */ /* 0x000fc8000784c0ff */
[----:B------:R-:W-:-:S13]  /*0380*/  PLOP3.LUT P1, PT, P1, P2, PT, 0x2f, 0xf2 ;  /* 0x0000000000f2781c */ /* 0x000fda0000f24577 */
[----:B------:R-:W-:Y:S05]  /*0390*/  @P1 BRA `(.L_x_7) ;  /* 0x0000000400181947 */ /* 0x000fea0003800000 */
[----:B------:R-:W-:-:S04]  /*03a0*/  LOP3.LUT P1, RZ, R8, 0x7fffffff, RZ, 0xc0, !PT ;  /* 0x7fffffff08ff7812 */ /* 0x000fc8000782c0ff */
[----:B------:R-:W-:-:S13]  /*03b0*/  PLOP3.LUT P0, PT, P0, P1, PT, 0x2f, 0xf2 ;  /* 0x0000000000f2781c */ /* 0x000fda0000702577 */
[----:B------:R-:W-:Y:S05]  /*03c0*/  @P0 BRA `(.L_x_8) ;  /* 0x0000000400000947 */ /* 0x000fea0003800000 */
[----:B------:R-:W-:Y:S02]  /*03d0*/  ISETP.GE.AND P0, PT, R10, RZ, PT ;  /* 0x000000ff0a00720c */ /* 0x000fe40003f06270 */
[----:B------:R-:W-:-:S11]  /*03e0*/  ISETP.GE.AND P1, PT, R11, RZ, PT ;  /* 0x000000ff0b00720c */ /* 0x000fd60003f26270 */
[----:B------:R-:W-:Y:S02]  /*03f0*/  @P0 IMAD.MOV.U32 R9, RZ, RZ, RZ ;  /* 0x000000ffff090224 */ /* 0x000fe400078e00ff */
[----:B------:R-:W-:Y:S01]  /*0400*/  @!P0 FFMA R7, R0, 1.84467440737095516160e+19, RZ ;  /* 0x5f80000000078823 */ /* 0x000fe200000000ff */
[----:B------:R-:W-:Y:S02]  /*0410*/  @!P0 IMAD.MOV.U32 R9, RZ, RZ, -0x40 ;  /* 0xffffffc0ff098424 */ /* 0x000fe400078e00ff */
[----:B------:R-:W-:Y:S02]  /*0420*/  @!P1 FFMA R8, R3, 1.84467440737095516160e+19, RZ ;  /* 0x5f80000003089823 */ /* 0x000fe400000000ff */
[----:B------:R-:W-:-:S07]  /*0430*/  @!P1 VIADD R9, R9, 0x40 ;  /* 0x0000004009099836 */ /* 0x000fce0000000000 */
.L_x_4:
[----:B------:R-:W-:Y:S01]  /*0440*/  LEA R3, R6, 0xc0800000, 0x17 ;  /* 0xc080000006037811 */ /* 0x000fe200078eb8ff */
[----:B------:R-:W-:Y:S01]  /*0450*/  VIADD R5, R5, 0xffffff81 ;  /* 0xffffff8105057836 */ /* 0x000fe20000000000 */
[----:B------:R-:W-:Y:S03]  /*0460*/  BSSY.RECONVERGENT B2, `(.L_x_9) ;  /* 0x0000035000027945 */ /* 0x000fe60003800200 */
[----:B------:R-:W-:Y:S01]  /*0470*/  IMAD.IADD R3, R8, 0x1, -R3 ;  /* 0x0000000108037824 */ /* 0x000fe200078e0a03 */
[C---:B------:R-:W-:Y:S01]  /*0480*/  IADD3 R6, PT, PT, R5.reuse, 0x7f, -R6 ;  /* 0x0000007f05067810 */ /* 0x040fe20007ffe806 */
[----:B------:R-:W-:Y:S02]  /*0490*/  IMAD R0, R5, -0x800000, R7 ;  /* 0xff80000005007824 */ /* 0x000fe400078e0207 */
[----:B------:R-:W0:Y:S01]  /*04a0*/  MUFU.RCP R8, R3 ;  /* 0x0000000300087308 */ /* 0x000e220000001000 */
[----:B------:R-:W-:Y:S01]  /*04b0*/  FADD.FTZ R11, -R3, -RZ ;  /* 0x800000ff030b7221 */ /* 0x000fe20000010100 */
[----:B------:R-:W-:-:S03]  /*04c0*/  IMAD.IADD R6, R6, 0x1, R9 ;  /* 0x0000000106067824 */ /* 0x000fc600078e0209 */
[----:B0-----:R-:W-:-:S04]  /*04d0*/  FFMA R13, R8, R11, 1 ;  /* 0x3f800000080d7423 */ /* 0x001fc8000000000b */
[----:B------:R-:W-:-:S04]  /*04e0*/  FFMA R10, R8, R13, R8 ;  /* 0x0000000d080a7223 */ /* 0x000fc80000000008 */
[----:B------:R-:W-:-:S04]  /*04f0*/  FFMA R7, R0, R10, RZ ;  /* 0x0000000a00077223 */ /* 0x000fc800000000ff */
[----:B------:R-:W-:-:S04]  /*0500*/  FFMA R8, R11, R7, R0 ;  /* 0x000000070b087223 */ /* 0x000fc80000000000 */
[----:B------:R-:W-:-:S04]  /*0510*/  FFMA R7, R10, R8, R7 ;  /* 0x000000080a077223 */ /* 0x000fc80000000007 */
[----:B------:R-:W-:-:S04]  /*0520*/  FFMA R8, R11, R7, R0 ;  /* 0x000000070b087223 */ /* 0x000fc80000000000 */
[----:B------:R-:W-:-:S05]  /*0530*/  FFMA R0, R10, R8, R7 ;  /* 0x000000080a007223 */ /* 0x000fca0000000007 */
[----:B------:R-:W-:-:S04]  /*0540*/  SHF.R.U32.HI R3, RZ, 0x17, R0 ;  /* 0x00000017ff037819 */ /* 0x000fc80000011600 */
[----:B------:R-:W-:-:S05]  /*0550*/  LOP3.LUT R3, R3, 0xff, RZ, 0xc0, !PT ;  /* 0x000000ff03037812 */ /* 0x000fca00078ec0ff */
[----:B------:R-:W-:-:S04]  /*0560*/  IMAD.IADD R9, R3, 0x1, R6 ;  /* 0x0000000103097824 */ /* 0x000fc800078e0206 */
[----:B------:R-:W-:-:S05]  /*0570*/  VIADD R3, R9, 0xffffffff ;  /* 0xffffffff09037836 */ /* 0x000fca0000000000 */
[----:B------:R-:W-:-:S13]  /*0580*/  ISETP.GE.U32.AND P0, PT, R3, 0xfe, PT ;  /* 0x000000fe0300780c */ /* 0x000fda0003f06070 */
[----:B------:R-:W-:Y:S05]  /*0590*/  @!P0 BRA `(.L_x_10) ;  /* 0x0000000000808947 */ /* 0x000fea0003800000 */
[----:B------:R-:W-:-:S13]  /*05a0*/  ISETP.GT.AND P0, PT, R9, 0xfe, PT ;  /* 0x000000fe0900780c */ /* 0x000fda0003f04270 */
[----:B------:R-:W-:Y:S05]  /*05b0*/  @P0 BRA `(.L_x_11) ;  /* 0x00000000006c0947 */ /* 0x000fea0003800000 */
[----:B------:R-:W-:-:S13]  /*05c0*/  ISETP.GE.AND P0, PT, R9, 0x1, PT ;  /* 0x000000010900780c */ /* 0x000fda0003f06270 */
[----:B------:R-:W-:Y:S05]  /*05d0*/  @P0 BRA `(.L_x_12) ;  /* 0x0000000000740947 */ /* 0x000fea0003800000 */
[----:B------:R-:W-:Y:S02]  /*05e0*/  ISETP.GE.AND P0, PT, R9, -0x18, PT ;  /* 0xffffffe80900780c */ /* 0x000fe40003f06270 */
[----:B------:R-:W-:-:S11]  /*05f0*/  LOP3.LUT R0, R0, 0x80000000, RZ, 0xc0, !PT ;  /* 0x8000000000007812 */ /* 0x000fd600078ec0ff */
[----:B------:R-:W-:Y:S05]  /*0600*/  @!P0 BRA `(.L_x_12) ;  /* 0x0000000000688947 */ /* 0x000fea0003800000 */
[CCC-:B------:R-:W-:Y:S01]  /*0610*/  FFMA.RZ R3, R10.reuse, R8.reuse, R7.reuse ;  /* 0x000000080a037223 */ /* 0x1c0fe2000000c007 */
[CCC-:B------:R-:W-:Y:S01]  /*0620*/  FFMA.RM R6, R10.reuse, R8.reuse, R7.reuse ;  /* 0x000000080a067223 */ /* 0x1c0fe20000004007 */
[C---:B------:R-:W-:Y:S02]  /*0630*/  ISETP.NE.AND P2, PT, R9.reuse, RZ, PT ;  /* 0x000000ff0900720c */ /* 0x040fe40003f45270 */
[----:B------:R-:W-:Y:S02]  /*0640*/  ISETP.NE.AND P1, PT, R9, RZ, PT ;  /* 0x000000ff0900720c */ /* 0x000fe40003f25270 */
[----:B------:R-:W-:Y:S01]  /*0650*/  LOP3.LUT R5, R3, 0x7fffff, RZ, 0xc0, !PT ;  /* 0x007fffff03057812 */ /* 0x000fe200078ec0ff */
[----:B------:R-:W-:Y:S01]  /*0660*/  FFMA.RP R3, R10, R8, R7 ;  /* 0x000000080a037223 */ /* 0x000fe20000008007 */
[----:B------:R-:W-:Y:S02]  /*0670*/  VIADD R8, R9, 0x20 ;  /* 0x0000002009087836 */ /* 0x000fe40000000000 */
[----:B------:R-:W-:Y:S01]  /*0680*/  LOP3.LUT R5, R5, 0x800000, RZ, 0xfc, !PT ;  /* 0x0080000005057812 */ /* 0x000fe200078efcff */
[----:B------:R-:W-:Y:S01]  /*0690*/  IMAD.MOV R7, RZ, RZ, -R9 ;  /* 0x000000ffff077224 */ /* 0x000fe200078e0a09 */
[----:B------:R-:W-:-:S02]  /*06a0*/  FSETP.NEU.FTZ.AND P0, PT, R3, R6, PT ;  /* 0x000000060300720b */ /* 0x000fc40003f1d000 */
[----:B------:R-:W-:Y:S02]  /*06b0*/  SHF.L.U32 R8, R5, R8, RZ ;  /* 0x0000000805087219 */ /* 0x000fe400000006ff */
[----:B------:R-:W-:Y:S02]  /*06c0*/  SEL R6, R7, RZ, P2 ;  /* 0x000000ff07067207 */ /* 0x000fe40001000000 */
[----:B------:R-:W-:Y:S02]  /*06d0*/  ISETP.NE.AND P1, PT, R8, RZ, P1 ;  /* 0x000000ff0800720c */ /* 0x000fe40000f25270 */
[----:B------:R-:W-:Y:S02]  /*06e0*/  SHF.R.U32.HI R6, RZ, R6, R5 ;  /* 0x00000006ff067219 */ /* 0x000fe40000011605 */
[----:B------:R-:W-:Y:S02]  /*06f0*/  PLOP3.LUT P0, PT, P0, P1, PT, 0xf8, 0x8f ;  /* 0x00000000008f781c */ /* 0x000fe40000703f70 */
[----:B------:R-:W-:-:S02]  /*0700*/  SHF.R.U32.HI R8, RZ, 0x1, R6 ;  /* 0x00000001ff087819 */ /* 0x000fc40000011606 */
[----:B------:R-:W-:-:S04]  /*0710*/  SEL R3, RZ, 0x1, !P0 ;  /* 0x00000001ff037807 */ /* 0x000fc80004000000 */
[----:B------:R-:W-:-:S04]  /*0720*/  LOP3.LUT R3, R3, 0x1, R8, 0xf8, !PT ;  /* 0x0000000103037812 */ /* 0x000fc800078ef808 */
[----:B------:R-:W-:-:S05]  /*0730*/  LOP3.LUT R3, R3, R6, RZ, 0xc0, !PT ;  /* 0x0000000603037212 */ /* 0x000fca00078ec0ff */
[----:B------:R-:W-:-:S05]  /*0740*/  IMAD.IADD R3, R8, 0x1, R3 ;  /* 0x0000000108037824 */ /* 0x000fca00078e0203 */
[----:B------:R-:W-:Y:S01]  /*0750*/  LOP3.LUT R0, R3, R0, RZ, 0xfc, !PT ;  /* 0x0000000003007212 */ /* 0x000fe200078efcff */
[----:B------:R-:W-:Y:S06]  /*0760*/  BRA `(.L_x_12) ;  /* 0x0000000000107947 */ /* 0x000fec0003800000 */
.L_x_11:
[----:B------:R-:W-:-:S04]  /*0770*/  LOP3.LUT R0, R0, 0x80000000, RZ, 0xc0, !PT ;  /* 0x8000000000007812 */ /* 0x000fc800078ec0ff */
[----:B------:R-:W-:Y:S01]  /*0780*/  LOP3.LUT R0, R0, 0x7f800000, RZ, 0xfc, !PT ;  /* 0x7f80000000007812 */ /* 0x000fe200078efcff */
[----:B------:R-:W-:Y:S06]  /*0790*/  BRA `(.L_x_12) ;  /* 0x0000000000047947 */ /* 0x000fec0003800000 */
.L_x_10:
[----:B------:R-:W-:-:S07]  /*07a0*/  IMAD R0, R6, 0x800000, R0 ;  /* 0x0080000006007824 */ /* 0x000fce00078e0200 */
.L_x_12:
[----:B------:R-:W-:Y:S05]  /*07b0*/  BSYNC.RECONVERGENT B2 ;  /* 0x0000000000027941 */ /* 0x000fea0003800200 */
.L_x_9:
[----:B------:R-:W-:Y:S05]  /*07c0*/  BRA `(.L_x_13) ;  /* 0x0000000000207947 */ /* 0x000fea0003800000 */
.L_x_8:
[----:B------:R-:W-:-:S04]  /*07d0*/  LOP3.LUT R0, R8, 0x80000000, R7, 0x48, !PT ;  /* 0x8000000008007812 */ /* 0x000fc800078e4807 */
[----:B------:R-:W-:Y:S01]  /*07e0*/  LOP3.LUT R0, R0, 0x7f800000, RZ, 0xfc, !PT ;  /* 0x7f80000000007812 */ /* 0x000fe200078efcff */
[----:B------:R-:W-:Y:S06]  /*07f0*/  BRA `(.L_x_13) ;  /* 0x0000000000147947 */ /* 0x000fec0003800000 */
.L_x_7:
[----:B------:R-:W-:Y:S01]  /*0800*/  LOP3.LUT R0, R8, 0x80000000, R7, 0x48, !PT ;  /* 0x8000000008007812 */ /* 0x000fe200078e4807 */
[----:B------:R-:W-:Y:S06]  /*0810*/  BRA `(.L_x_13) ;  /* 0x00000000000c7947 */ /* 0x000fec0003800000 */
.L_x_6:
[----:B------:R-:W0:Y:S01]  /*0820*/  MUFU.RSQ R0, -QNAN ;  /* 0xffc0000000007908 */ /* 0x000e220000001400 */
[----:B------:R-:W-:Y:S05]  /*0830*/  BRA `(.L_x_13) ;  /* 0x0000000000047947 */ /* 0x000fea0003800000 */
.L_x_5:
[----:B------:R-:W-:-:S07]  /*0840*/  FADD.FTZ R0, R0, R3 ;  /* 0x0000000300007221 */ /* 0x000fce0000010000 */
.L_x_13:
[----:B------:R-:W-:Y:S05]  /*0850*/  BSYNC.RECONVERGENT B1 ;  /* 0x0000000000017941 */ /* 0x000fea0003800200 */
.L_x_3:
[----:B------:R-:W-:-:S04]  /*0860*/  IMAD.MOV.U32 R5, RZ, RZ, 0x0 ;  /* 0x00000000ff057424 */ /* 0x000fc800078e00ff */
[----:B0-----:R-:W-:Y:S05]  /*0870*/  RET.REL.NODEC R4 `(_Z18solve_final_kernelPKfS0_Pfi) ;  /* 0xfffffff404e07950 */ /* 0x001fea0003c3ffff */
.L_x_14:
        /* <DEDUP_REMOVED lines=16> */
.L_x_26:


//--------------------- .text._Z15pcr_step_kernelPKfS0_S0_S0_PfS1_S1_S1_ii --------------------------
	.section	.text._Z15pcr_step_kernelPKfS0_S0_S0_PfS1_S1_S1_ii,"ax",@progbits
	.align	128
        .global         _Z15pcr_step_kernelPKfS0_S0_S0_PfS1_S1_S1_ii
        .type           _Z15pcr_step_kernelPKfS0_S0_S0_PfS1_S1_S1_ii,@function
        .size           _Z15pcr_step_kernelPKfS0_S0_S0_PfS1_S1_S1_ii,(.L_x_27 - _Z15pcr_step_kernelPKfS0_S0_S0_PfS1_S1_S1_ii)
        .other          _Z15pcr_step_kernelPKfS0_S0_S0_PfS1_S1_S1_ii,@"STO_CUDA_ENTRY STV_DEFAULT"
_Z15pcr_step_kernelPKfS0_S0_S0_PfS1_S1_S1_ii:
.text._Z15pcr_step_kernelPKfS0_S0_S0_PfS1_S1_S1_ii:
        /* <DEDUP_REMOVED lines=8> */
[----:B------:R-:W0:Y:S01]  /*0080*/  LDCU UR7, c[0x0][0x3c4] ;  /* 0x00007880ff0777ac */ /* 0x000e220008000800 */
[----:B------:R-:W1:Y:S01]  /*0090*/  LDC.64 R12, c[0x0][0x388] ;  /* 0x0000e200ff0c7b82 */ /* 0x000e620000000a00 */
[----:B------:R-:W-:Y:S01]  /*00a0*/  HFMA2 R0, -RZ, RZ, 1.875, 0 ;  /* 0x3f800000ff007431 */ /* 0x000fe200000001ff */
[----:B------:R-:W2:Y:S06]  /*00b0*/  LDCU.64 UR4, c[0x0][0x358] ;  /* 0x00006b00ff0477ac */ /* 0x000eac0008000a00 */
[----:B------:R-:W3:Y:S08]  /*00c0*/  LDC.64 R8, c[0x0][0x380] ;  /* 0x0000e000ff087b82 */ /* 0x000ef00000000a00 */
[----:B------:R-:W4:Y:S01]  /*00d0*/  LDC.64 R2, c[0x0][0x390] ;  /* 0x0000e400ff027b82 */ /* 0x000f220000000a00 */
[C---:B0-----:R-:W-:Y:S01]  /*00e0*/  IADD3 R21, PT, PT, R17.reuse, -UR7, RZ ;  /* 0x8000000711157c10 */ /* 0x041fe2000fffe0ff */
[----:B------:R-:W-:-:S03]  /*00f0*/  VIADD R23, R17, UR7 ;  /* 0x0000000711177c36 */ /* 0x000fc60008000000 */
[----:B------:R-:W-:Y:S02]  /*0100*/  ISETP.GE.AND P0, PT, R21, RZ, PT ;  /* 0x000000ff1500720c */ /* 0x000fe40003f06270 */
[----:B------:R-:W-:Y:S01]  /*0110*/  ISETP.GE.AND P1, PT, R23, UR6, PT ;  /* 0x0000000617007c0c */ /* 0x000fe2000bf26270 */
[----:B------:R-:W0:Y:S01]  /*0120*/  LDC.64 R4, c[0x0][0x398] ;  /* 0x0000e600ff047b82 */ /* 0x000e220000000a00 */
[----:B------:R-:W-:Y:S01]  /*0130*/  CS2R R18, SRZ ;  /* 0x0000000000127805 */ /* 0x000fe2000001ff00 */
[----:B---3--:R-:W-:-:S08]  /*0140*/  IMAD.WIDE R26, R17, 0x4, R8 ;  /* 0x00000004111a7825 */ /* 0x008fd000078e0208 */
[C---:B-1----:R-:W-:Y:S01]  /*0150*/  @P0 IMAD.WIDE.U32 R24, R21.reuse, 0x4, R12 ;  /* 0x0000000415180825 */ /* 0x042fe200078e000c */
[----:B--2---:R1:W5:Y:S04]  /*0160*/  LDG.E.CONSTANT R16, desc[UR4][R26.64] ;  /* 0x000000041a107981 */ /* 0x004368000c1e9900 */
[----:B------:R2:W3:Y:S01]  /*0170*/  @P0 LDG.E.CONSTANT R0, desc[UR4][R24.64] ;  /* 0x0000000418000981 */ /* 0x0004e2000c1e9900 */
[----:B------:R-:W-:-:S04]  /*0180*/  @P0 IMAD.WIDE.U32 R6, R21, 0x4, R8 ;  /* 0x0000000415060825 */ /* 0x000fc800078e0008 */
[----:B------:R-:W-:Y:S01]  /*0190*/  @!P1 IMAD.WIDE R8, R23, 0x4, R8 ;  /* 0x0000000417089825 */ /* 0x000fe200078e0208 */
[----:B------:R0:W5:Y:S01]  /*01a0*/  @P0 LDG.E.CONSTANT R18, desc[UR4][R6.64] ;  /* 0x0000000406120981 */ /* 0x000162000c1e9900 */
[----:B-1----:R-:W-:Y:S02]  /*01b0*/  CS2R R26, SRZ ;  /* 0x00000000001a7805 */ /* 0x002fe4000001ff00 */
[----:B------:R-:W-:Y:S01]  /*01c0*/  IMAD.MOV.U32 R20, RZ, RZ, 0x3f800000 ;  /* 0x3f800000ff147424 */ /* 0x000fe200078e00ff */
[----:B------:R1:W5:Y:S01]  /*01d0*/  @!P1 LDG.E.CONSTANT R19, desc[UR4][R8.64] ;  /* 0x0000000408139981 */ /* 0x000362000c1e9900 */
[----:B------:R-:W-:-:S04]  /*01e0*/  IMAD.WIDE R10, R17, 0x4, R12 ;  /* 0x00000004110a7825 */ /* 0x000fc800078e020c */
[--C-:B----4-:R-:W-:Y:S02]  /*01f0*/  IMAD.WIDE R14, R17, 0x4, R2.reuse ;  /* 0x00000004110e7825 */ /* 0x110fe400078e0202 */
[----:B------:R3:W5:Y:S02]  /*0200*/  LDG.E.CONSTANT R10, desc[UR4][R10.64] ;  /* 0x000000040a0a7981 */ /* 0x000764000c1e9900 */
[----:B------:R-:W-:Y:S02]  /*0210*/  IMAD.MOV.U32 R28, RZ, RZ, RZ ;  /* 0x000000ffff1c7224 */ /* 0x000fe400078e00ff */
[----:B--2---:R-:W-:Y:S01]  /*0220*/  @P0 IMAD.WIDE.U32 R24, R21, 0x4, R2 ;  /* 0x0000000415180825 */ /* 0x004fe200078e0002 */
[----:B------:R2:W5:Y:S03]  /*0230*/  LDG.E.CONSTANT R14, desc[UR4][R14.64] ;  /* 0x000000040e0e7981 */ /* 0x000566000c1e9900 */
[----:B0-----:R-:W-:-:S04]  /*0240*/  IMAD.WIDE R6, R17, 0x4, R4 ;  /* 0x0000000411067825 */ /* 0x001fc800078e0204 */
[----:B-1----:R-:W-:Y:S02]  /*0250*/  @P0 IMAD.WIDE.U32 R8, R21, 0x4, R4 ;  /* 0x0000000415080825 */ /* 0x002fe400078e0004 */
[----:B------:R2:W5:Y:S02]  /*0260*/  LDG.E.CONSTANT R6, desc[UR4][R6.64] ;  /* 0x0000000406067981 */ /* 0x000564000c1e9900 */
[C---:B------:R-:W-:Y:S01]  /*0270*/  @!P1 IMAD.WIDE R12, R23.reuse, 0x4, R12 ;  /* 0x00000004170c9825 */ /* 0x040fe200078e020c */
[----:B------:R-:W-:Y:S01]  /*0280*/  MOV R22, RZ ;  /* 0x000000ff00167202 */ /* 0x000fe20000000f00 */
[----:B------:R2:W5:Y:S02]  /*0290*/  @P0 LDG.E.CONSTANT R26, desc[UR4][R8.64] ;  /* 0x00000004081a0981 */ /* 0x000564000c1e9900 */
[C---:B------:R-:W-:Y:S02]  /*02a0*/  @!P1 IMAD.WIDE R2, R23.reuse, 0x4, R2 ;  /* 0x0000000417029825 */ /* 0x040fe400078e0202 */
[----:B------:R2:W5:Y:S02]  /*02b0*/  @!P1 LDG.E.CONSTANT R20, desc[UR4][R12.64] ;  /* 0x000000040c149981 */ /* 0x000564000c1e9900 */
[----:B------:R-:W-:-:S02]  /*02c0*/  @!P1 IMAD.WIDE R4, R23, 0x4, R4 ;  /* 0x0000000417049825 */ /* 0x000fc400078e0204 */
[----:B------:R2:W5:Y:S04]  /*02d0*/  @!P1 LDG.E.CONSTANT R27, desc[UR4][R2.64] ;  /* 0x00000004021b9981 */ /* 0x000568000c1e9900 */
[----:B------:R2:W5:Y:S04]  /*02e0*/  @!P1 LDG.E.CONSTANT R28, desc[UR4][R4.64] ;  /* 0x00000004041c9981 */ /* 0x000568000c1e9900 */
[----:B------:R2:W5:Y:S01]  /*02f0*/  @P0 LDG.E.CONSTANT R22, desc[UR4][R24.64] ;  /* 0x0000000418160981 */ /* 0x000562000c1e9900 */
[----:B------:R-:W-:Y:S01]  /*0300*/  BSSY.RECONVERGENT B0, `(.L_x_15) ;  /* 0x000000f000007945 */ /* 0x000fe20003800200 */
[----:B------:R-:W-:-:S02]  /*0310*/  ISETP.GT.AND P3, PT, R21, -0x1, PT ;  /* 0xffffffff1500780c */ /* 0x000fc40003f64270 */
[----:B------:R-:W-:Y:S02]  /*0320*/  ISETP.GE.AND P4, PT, R23, UR6, PT ;  /* 0x0000000617007c0c */ /* 0x000fe4000bf86270 */
[----:B---3--:R-:W-:-:S04]  /*0330*/  IADD3 R11, PT, PT, R0, 0x1800000, RZ ;  /* 0x01800000000b7810 */ /* 0x008fc80007ffe0ff */
[----:B------:R-:W-:-:S04]  /*0340*/  LOP3.LUT R11, R11, 0x7f800000, RZ, 0xc0, !PT ;  /* 0x7f8000000b0b7812 */ /* 0x000fc800078ec0ff */
[----:B------:R-:W-:-:S13]  /*0350*/  ISETP.GT.U32.AND P0, PT, R11, 0x1ffffff, PT ;  /* 0x01ffffff0b00780c */ /* 0x000fda0003f04070 */
[----:B--2---:R-:W-:Y:S05]  /*0360*/  @P0 BRA `(.L_x_16) ;  /* 0x0000000000100947 */ /* 0x004fea0003800000 */
[----:B------:R-:W-:-:S07]  /*0370*/  MOV R4, 0x390 ;  /* 0x0000039000047802 */ /* 0x000fce0000000f00 */
[----:B-----5:R-:W-:Y:S05]  /*0380*/  CALL.REL.NOINC `($__internal_1_$__cuda_sm20_rcp_rn_f32_slowpath) ;  /* 0x0000000000d47944 */ /* 0x020fea0003c00000 */
[----:B------:R-:W-:Y:S01]  /*0390*/  IMAD.MOV.U32 R7, RZ, RZ, R3 ;  /* 0x000000ffff077224 */ /* 0x000fe200078e0003 */
[----:B------:R-:W-:Y:S06]  /*03a0*/  BRA `(.L_x_17) ;  /* 0x0000000000107947 */ /* 0x000fec0003800000 */
.L_x_16:
[----:B------:R-:W0:Y:S02]  /*03b0*/  MUFU.RCP R7, R0 ;  /* 0x0000000000077308 */ /* 0x000e240000001000 */
[----:B0-----:R-:W-:-:S04]  /*03c0*/  FFMA R2, R7, R0, -1 ;  /* 0xbf80000007027423 */ /* 0x001fc80000000000 */
[----:B------:R-:W-:-:S04]  /*03d0*/  FADD.FTZ R2, -R2, -RZ ;  /* 0x800000ff02027221 */ /* 0x000fc80000010100 */
[----:B------:R-:W-:-:S07]  /*03e0*/  FFMA R7, R7, R2, R7 ;  /* 0x0000000207077223 */ /* 0x000fce0000000007 */
.L_x_17:
[----:B------:R-:W-:Y:S05]  /*03f0*/  BSYNC.RECONVERGENT B0 ;  /* 0x0000000000007941 */ /* 0x000fea0003800200 */
.L_x_15:
[----:B-----5:R-:W-:Y:S01]  /*0400*/  IADD3 R0, PT, PT, R20, 0x1800000, RZ ;  /* 0x0180000014007810 */ /* 0x020fe20007ffe0ff */
[----:B------:R-:W-:Y:S03]  /*0410*/  BSSY.RECONVERGENT B0, `(.L_x_18) ;  /* 0x000000d000007945 */ /* 0x000fe60003800200 */
[----:B------:R-:W-:-:S04]  /*0420*/  LOP3.LUT R0, R0, 0x7f800000, RZ, 0xc0, !PT ;  /* 0x7f80000000007812 */ /* 0x000fc800078ec0ff */
[----:B------:R-:W-:-:S13]  /*0430*/  ISETP.GT.U32.AND P0, PT, R0, 0x1ffffff, PT ;  /* 0x01ffffff0000780c */ /* 0x000fda0003f04070 */
[----:B------:R-:W-:Y:S05]  /*0440*/  @P0 BRA `(.L_x_19) ;  /* 0x0000000000140947 */ /* 0x000fea0003800000 */
[----:B------:R-:W-:Y:S01]  /*0450*/  IMAD.MOV.U32 R0, RZ, RZ, R20 ;  /* 0x000000ffff007224 */ /* 0x000fe200078e0014 */
[----:B------:R-:W-:-:S07]  /*0460*/  MOV R4, 0x480 ;  /* 0x0000048000047802 */ /* 0x000fce0000000f00 */
[----:B------:R-:W-:Y:S05]  /*0470*/  CALL.REL.NOINC `($__internal_1_$__cuda_sm20_rcp_rn_f32_slowpath) ;  /* 0x0000000000987944 */ /* 0x000fea0003c00000 */
[----:B------:R-:W-:Y:S01]  /*0480*/  MOV R11, R3 ;  /* 0x00000003000b7202 */ /* 0x000fe20000000f00 */
[----:B------:R-:W-:Y:S06]  /*0490*/  BRA `(.L_x_20) ;  /* 0x0000000000107947 */ /* 0x000fec0003800000 */
.L_x_19:
[----:B------:R-:W0:Y:S02]  /*04a0*/  MUFU.RCP R11, R20 ;  /* 0x00000014000b7308 */ /* 0x000e240000001000 */
[----:B0-----:R-:W-:-:S04]  /*04b0*/  FFMA R0, R11, R20, -1 ;  /* 0xbf8000000b007423 */ /* 0x001fc80000000014 */
[----:B------:R-:W-:-:S04]  /*04c0*/  FADD.FTZ R0, -R0, -RZ ;  /* 0x800000ff00007221 */ /* 0x000fc80000010100 */
[----:B------:R-:W-:-:S07]  /*04d0*/  FFMA R11, R11, R0, R11 ;  /* 0x000000000b0b7223 */ /* 0x000fce000000000b */
.L_x_20:
[----:B------:R-:W-:Y:S05]  /*04e0*/  BSYNC.RECONVERGENT B0 ;  /* 0x0000000000007941 */ /* 0x000fea0003800200 */
.L_x_18:
[----:B------:R-:W0:Y:S01]  /*04f0*/  LDC.64 R2, c[0x0][0x3a0] ;  /* 0x0000e800ff027b82 */ /* 0x000e220000000a00 */
[----:B------:R-:W-:Y:S01]  /*0500*/  FMUL R7, R16, -R7 ;  /* 0x8000000710077220 */ /* 0x000fe20000400000 */
[----:B------:R-:W-:-:S03]  /*0510*/  FMUL R14, R14, -R11 ;  /* 0x8000000b0e0e7220 */ /* 0x000fc60000400000 */
[C---:B------:R-:W-:Y:S01]  /*0520*/  FMUL R22, R7.reuse, R22 ;  /* 0x0000001607167220 */ /* 0x040fe20000400000 */
[C---:B------:R-:W-:Y:S01]  /*0530*/  FMUL R26, R7.reuse, R26 ;  /* 0x0000001a071a7220 */ /* 0x040fe20000400000 */
[C---:B------:R-:W-:Y:S01]  /*0540*/  FMUL R19, R14.reuse, R19 ;  /* 0x000000130e137220 */ /* 0x040fe20000400000 */
[----:B------:R-:W1:Y:S01]  /*0550*/  LDC.64 R4, c[0x0][0x3b0] ;  /* 0x0000ec00ff047b82 */ /* 0x000e620000000a00 */
[----:B------:R-:W-:Y:S01]  /*0560*/  FMUL R28, R14, R28 ;  /* 0x0000001c0e1c7220 */ /* 0x000fe20000400000 */
[----:B------:R-:W-:Y:S01]  /*0570*/  FSEL R11, R22, RZ, P3 ;  /* 0x000000ff160b7208 */ /* 0x000fe20001800000 */
[----:B------:R-:W-:Y:S01]  /*0580*/  FMUL R18, R7, R18 ;  /* 0x0000001207127220 */ /* 0x000fe20000400000 */
[----:B------:R-:W-:Y:S01]  /*0590*/  FSEL R15, R26, RZ, P3 ;  /* 0x000000ff1a0f7208 */ /* 0x000fe20001800000 */
[----:B------:R-:W-:Y:S01]  /*05a0*/  FMUL R27, R14, R27 ;  /* 0x0000001b0e1b7220 */ /* 0x000fe20000400000 */
[----:B------:R-:W-:Y:S01]  /*05b0*/  FSEL R19, R19, RZ, !P4 ;  /* 0x000000ff13137208 */ /* 0x000fe20006000000 */
[----:B------:R-:W-:Y:S01]  /*05c0*/  FADD R10, R10, R11 ;  /* 0x0000000b0a0a7221 */ /* 0x000fe20000000000 */
[----:B------:R-:W2:Y:S01]  /*05d0*/  LDC.64 R8, c[0x0][0x3a8] ;  /* 0x0000ea00ff087b82 */ /* 0x000ea20000000a00 */
[----:B------:R-:W-:Y:S01]  /*05e0*/  FSEL R11, R28, RZ, !P4 ;  /* 0x000000ff1c0b7208 */ /* 0x000fe20006000000 */
[----:B------:R-:W-:Y:S01]  /*05f0*/  FADD R6, R6, R15 ;  /* 0x0000000f06067221 */ /* 0x000fe20000000000 */
[----:B------:R-:W-:Y:S01]  /*0600*/  FSEL R7, R18, RZ, P3 ;  /* 0x000000ff12077208 */ /* 0x000fe20001800000 */
[----:B------:R-:W-:Y:S01]  /*0610*/  FADD R19, R10, R19 ;  /* 0x000000130a137221 */ /* 0x000fe20000000000 */
[----:B------:R-:W-:Y:S01]  /*0620*/  FSEL R27, R27, RZ, !P4 ;  /* 0x000000ff1b1b7208 */ /* 0x000fe20006000000 */
[----:B------:R-:W-:-:S02]  /*0630*/  FADD R11, R6, R11 ;  /* 0x0000000b060b7221 */ /* 0x000fc40000000000 */
[----:B------:R-:W3:Y:S01]  /*0640*/  LDC.64 R12, c[0x0][0x3b8] ;  /* 0x0000ee00ff0c7b82 */ /* 0x000ee20000000a00 */
[----:B0-----:R-:W-:-:S05]  /*0650*/  IMAD.WIDE R2, R17, 0x4, R2 ;  /* 0x0000000411027825 */ /* 0x001fca00078e0202 */
[----:B------:R-:W-:Y:S01]  /*0660*/  STG.E desc[UR4][R2.64], R7 ;  /* 0x0000000702007986 */ /* 0x000fe2000c101904 */
[----:B-1----:R-:W-:-:S05]  /*0670*/  IMAD.WIDE R4, R17, 0x4, R4 ;  /* 0x0000000411047825 */ /* 0x002fca00078e0204 */
[----:B------:R-:W-:Y:S01]  /*0680*/  STG.E desc[UR4][R4.64], R27 ;  /* 0x0000001b04007986 */ /* 0x000fe2000c101904 */
[----:B--2---:R-:W-:-:S05]  /*0690*/  IMAD.WIDE R8, R17, 0x4, R8 ;  /* 0x0000000411087825 */ /* 0x004fca00078e0208 */
[----:B------:R-:W-:Y:S01]  /*06a0*/  STG.E desc[UR4][R8.64], R19 ;  /* 0x0000001308007986 */ /* 0x000fe2000c101904 */
[----:B---3--:R-:W-:-:S05]  /*06b0*/  IMAD.WIDE R12, R17, 0x4, R12 ;  /* 0x00000004110c7825 */ /* 0x008fca00078e020c */
[----:B------:R-:W-:Y:S01]  /*06c0*/  STG.E desc[UR4][R12.64], R11 ;  /* 0x0000000b0c007986 */ /* 0x000fe2000c101904 */
[----:B------:R-:W-:Y:S05]  /*06d0*/  EXIT ;  /* 0x000000000000794d */ /* 0x000fea0003800000 */
        .weak           $__internal_1_$__cuda_sm20_rcp_rn_f32_slowpath
        .type           $__internal_1_$__cuda_sm20_rcp_rn_f32_slowpath,@function
        .size           $__internal_1_$__cuda_sm20_rcp_rn_f32_slowpath,(.L_x_27 - $__internal_1_$__cuda_sm20_rcp_rn_f32_slowpath)
$__internal_1_$__cuda_sm20_rcp_rn_f32_slowpath:
[----:B------:R-:W-:Y:S01]  /*06e0*/  IMAD.SHL.U32 R2, R0, 0x2, RZ ;  /* 0x0000000200027824 */ /* 0x000fe200078e00ff */
[----:B------:R-:W-:Y:S04]  /*06f0*/  BSSY.RECONVERGENT B1, `(.L_x_21) ;  /* 0x0000030000017945 */ /* 0x000fe80003800200 */
[----:B------:R-:W-:-:S04]  /*0700*/  SHF.R.U32.HI R2, RZ, 0x18, R2 ;  /* 0x00000018ff027819 */ /* 0x000fc80000011602 */
[----:B------:R-:W-:-:S13]  /*0710*/  ISETP.NE.U32.AND P0, PT, R2, RZ, PT ;  /* 0x000000ff0200720c */ /* 0x000fda0003f05070 */
[----:B------:R-:W-:Y:S05]  /*0720*/  @P0 BRA `(.L_x_22) ;  /* 0x0000000000280947 */ /* 0x000fea0003800000 */
[----:B------:R-:W-:-:S04]  /*0730*/  SHF.L.U32 R2, R0, 0x1, RZ ;  /* 0x0000000100027819 */ /* 0x000fc800000006ff */
[----:B------:R-:W-:-:S13]  /*0740*/  ISETP.NE.AND P0, PT, R2, RZ, PT ;  /* 0x000000ff0200720c */ /* 0x000fda0003f05270 */
[----:B------:R-:W-:Y:S01]  /*0750*/  @P0 FFMA R5, R0, 1.84467440737095516160e+19, RZ ;  /* 0x5f80000000050823 */ /* 0x000fe200000000ff */
[----:B------:R-:W-:Y:S08]  /*0760*/  @!P0 MUFU.RCP R3, R0 ;  /* 0x0000000000038308 */ /* 0x000ff00000001000 */
[----:B------:R-:W0:Y:S02]  /*0770*/  @P0 MUFU.RCP R2, R5 ;  /* 0x0000000500020308 */ /* 0x000e240000001000 */
[----:B0-----:R-:W-:-:S04]  /*0780*/  @P0 FFMA R8, R5, R2, -1 ;  /* 0xbf80000005080423 */ /* 0x001fc80000000002 */
[----:B------:R-:W-:-:S04]  /*0790*/  @P0 FADD.FTZ R9, -R8, -RZ ;  /* 0x800000ff08090221 */ /* 0x000fc80000010100 */
[----:B------:R-:W-:-:S04]  /*07a0*/  @P0 FFMA R2, R2, R9, R2 ;  /* 0x0000000902020223 */ /* 0x000fc80000000002 */
[----:B------:R-:W-:Y:S01]  /*07b0*/  @P0 FFMA R3, R2, 1.84467440737095516160e+19, RZ ;  /* 0x5f80000002030823 */ /* 0x000fe200000000ff */
[----:B------:R-:W-:Y:S06]  /*07c0*/  BRA `(.L_x_23) ;  /* 0x0000000000887947 */ /* 0x000fec0003800000 */
.L_x_22:
[----:B------:R-:W-:-:S05]  /*07d0*/  VIADD R3, R2, 0xffffff03 ;  /* 0xffffff0302037836 */ /* 0x000fca0000000000 */
[----:B------:R-:W-:-:S13]  /*07e0*/  ISETP.GT.U32.AND P0, PT, R3, 0x1, PT ;  /* 0x000000010300780c */ /* 0x000fda0003f04070 */
[----:B------:R-:W-:Y:S05]  /*07f0*/  @P0 BRA `(.L_x_24) ;  /* 0x0000000000780947 */ /* 0x000fea0003800000 */
[----:B------:R-:W-:Y:S01]  /*0800*/  LOP3.LUT R5, R0, 0x7fffff, RZ, 0xc0, !PT ;  /* 0x007fffff00057812 */ /* 0x000fe200078ec0ff */
[----:B------:R-:W-:-:S03]  /*0810*/  HFMA2 R24, -RZ, RZ, 0, 1.78813934326171875e-07 ;  /* 0x00000003ff187431 */ /* 0x000fc600000001ff */
[----:B------:R-:W-:-:S04]  /*0820*/  LOP3.LUT R5, R5, 0x3f800000, RZ, 0xfc, !PT ;  /* 0x3f80000005057812 */ /* 0x000fc800078efcff */
[----:B------:R-:W0:Y:S01]  /*0830*/  MUFU.RCP R8, R5 ;  /* 0x0000000500087308 */ /* 0x000e220000001000 */
[----:B------:R-:W-:Y:S01]  /*0840*/  SHF.L.U32 R13, R24, R3, RZ ;  /* 0x00000003180d7219 */ /* 0x000fe200000006ff */
[----:B0-----:R-:W-:-:S04]  /*0850*/  FFMA R9, R5, R8, -1 ;  /* 0xbf80000005097423 */ /* 0x001fc80000000008 */
[----:B------:R-:W-:-:S04]  /*0860*/  FADD.FTZ R9, -R9, -RZ ;  /* 0x800000ff09097221 */ /* 0x000fc80000010100 */
[CCC-:B------:R-:W-:Y:S01]  /*0870*/  FFMA.RM R11, R8.reuse, R9.reuse, R8.reuse ;  /* 0x00000009080b7223 */ /* 0x1c0fe20000004008 */
[----:B------:R-:W-:-:S04]  /*0880*/  FFMA.RP R12, R8, R9, R8 ;  /* 0x00000009080c7223 */ /* 0x000fc80000008008 */
[C---:B------:R-:W-:Y:S02]  /*0890*/  LOP3.LUT R8, R11.reuse, 0x7fffff, RZ, 0xc0, !PT ;  /* 0x007fffff0b087812 */ /* 0x040fe400078ec0ff */
[----:B------:R-:W-:Y:S02]  /*08a0*/  FSETP.NEU.FTZ.AND P0, PT, R11, R12, PT ;  /* 0x0000000c0b00720b */ /* 0x000fe40003f1d000 */
[----:B------:R-:W-:Y:S02]  /*08b0*/  LOP3.LUT R8, R8, 0x800000, RZ, 0xfc, !PT ;  /* 0x0080000008087812 */ /* 0x000fe400078efcff */
[----:B------:R-:W-:Y:S02]  /*08c0*/  SEL R9, RZ, 0xffffffff, !P0 ;  /* 0xffffffffff097807 */ /* 0x000fe40004000000 */
[----:B------:R-:W-:-:S03]  /*08d0*/  LOP3.LUT R12, R13, R8, RZ, 0xc0, !PT ;  /* 0x000000080d0c7212 */ /* 0x000fc600078ec0ff */
[----:B------:R-:W-:Y:S01]  /*08e0*/  IMAD.MOV R9, RZ, RZ, -R9 ;  /* 0x000000ffff097224 */ /* 0x000fe200078e0a09 */
[----:B------:R-:W-:-:S04]  /*08f0*/  SHF.R.U32.HI R12, RZ, R3, R12 ;  /* 0x00000003ff0c7219 */ /* 0x000fc8000001160c */
[----:B------:R-:W-:Y:S02]  /*0900*/  LOP3.LUT P1, RZ, R9, R3, R8, 0xf8, !PT ;  /* 0x0000000309ff7212 */ /* 0x000fe4000782f808 */
[C---:B------:R-:W-:Y:S02]  /*0910*/  LOP3.LUT P0, RZ, R12.reuse, 0x1, RZ, 0xc0, !PT ;  /* 0x000000010cff7812 */ /* 0x040fe4000780c0ff */
[----:B------:R-:W-:-:S04]  /*0920*/  LOP3.LUT P2, RZ, R12, 0x2, RZ, 0xc0, !PT ;  /* 0x000000020cff7812 */ /* 0x000fc8000784c0ff */
[----:B------:R-:W-:Y:S02]  /*0930*/  PLOP3.LUT P0, PT, P0, P1, P2, 0xe0, 0x0 ;  /* 0x000000000000781c */ /* 0x000fe40000703c20 */
[----:B------:R-:W-:Y:S02]  /*0940*/  LOP3.LUT P1, RZ, R0, 0x7fffff, RZ, 0xc0, !PT ;  /* 0x007fffff00ff7812 */ /* 0x000fe4000782c0ff */
[----:B------:R-:W-:-:S04]  /*0950*/  SEL R3, RZ, 0x1, !P0 ;  /* 0x00000001ff037807 */ /* 0x000fc80004000000 */
[----:B------:R-:W-:-:S04]  /*0960*/  IADD3 R3, PT, PT, -R3, RZ, RZ ;  /* 0x000000ff03037210 */ /* 0x000fc80007ffe1ff */
[----:B------:R-:W-:Y:S02]  /*0970*/  ISETP.GE.AND P0, PT, R3, RZ, PT ;  /* 0x000000ff0300720c */ /* 0x000fe40003f06270 */
[----:B------:R-:W-:-:S04]  /*0980*/  IADD3 R3, PT, PT, R2, -0xfc, RZ ;  /* 0xffffff0402037810 */ /* 0x000fc80007ffe0ff */
[----:B------:R-:W-:-:S07]  /*0990*/  SHF.R.U32.HI R3, RZ, R3, R8 ;  /* 0x00000003ff037219 */ /* 0x000fce0000011608 */
[----:B------:R-:W-:-:S05]  /*09a0*/  @!P0 VIADD R3, R3, 0x1 ;  /* 0x0000000103038836 */ /* 0x000fca0000000000 */
[----:B------:R-:W-:-:S04]  /*09b0*/  @!P1 SHF.L.U32 R3, R3, 0x1, RZ ;  /* 0x0000000103039819 */ /* 0x000fc800000006ff */
[----:B------:R-:W-:Y:S01]  /*09c0*/  LOP3.LUT R3, R3, 0x80000000, R0, 0xf8, !PT ;  /* 0x8000000003037812 */ /* 0x000fe200078ef800 */
[----:B------:R-:W-:Y:S06]  /*09d0*/  BRA `(.L_x_23) ;  /* 0x0000000000047947 */ /* 0x000fec0003800000 */
.L_x_24:
[----:B------:R0:W1:Y:S02]  /*09e0*/  MUFU.RCP R3, R0 ;  /* 0x0000000000037308 */ /* 0x0000640000001000 */
.L_x_23:
[----:B------:R-:W-:Y:S05]  /*09f0*/  BSYNC.RECONVERGENT B1 ;  /* 0x0000000000017941 */ /* 0x000fea0003800200 */
.L_x_21:
[----:B------:R-:W-:-:S04]  /*0a00*/  MOV R5, 0x0 ;  /* 0x0000000000057802 */ /* 0x000fc80000000f00 */
[----:B01----:R-:W-:Y:S05]  /*0a10*/  RET.REL.NODEC R4 `(_Z15pcr_step_kernelPKfS0_S0_S0_PfS1_S1_S1_ii) ;  /* 0xfffffff404787950 */ /* 0x003fea0003c3ffff */
.L_x_25:
        /* <DEDUP_REMOVED lines=14> */
.L_x_27:


//--------------------- .nv.shared.reserved.0     --------------------------
	.section	.nv.shared.reserved.0,"aw",@nobits
	.weak		__nv_reservedSMEM_offset_0_alias
	.size		__nv_reservedSMEM_offset_0_alias, 0, 64
	.other		__nv_reservedSMEM_offset_0_alias,@"STO_CUDA_RESERVED_SHARED STV_DEFAULT"
__nv_reservedSMEM_offset_0_alias:
	.zero		0
	.zero		64


//--------------------- .nv.constant0._Z15residual_kernelPKfS0_S0_S0_S0_Pfi --------------------------
	.section	.nv.constant0._Z15residual_kernelPKfS0_S0_S0_S0_Pfi,"a",@progbits
	.sectionflags	@""
	.align	4
.nv.constant0._Z15residual_kernelPKfS0_S0_S0_S0_Pfi:
	.zero		948


//--------------------- .nv.constant0._Z18solve_final_kernelPKfS0_Pfi --------------------------
	.section	.nv.constant0._Z18solve_final_kernelPKfS0_Pfi,"a",@progbits
	.sectionflags	@""
	.align	4
.nv.constant0._Z18solve_final_kernelPKfS0_Pfi:
	.zero		924


//--------------------- .nv.constant0._Z15pcr_step_kernelPKfS0_S0_S0_PfS1_S1_S1_ii --------------------------
	.section	.nv.constant0._Z15pcr_step_kernelPKfS0_S0_S0_PfS1_S1_S1_ii,"a",@progbits
	.sectionflags	@""
	.align	4
.nv.constant0._Z15pcr_step_kernelPKfS0_S0_S0_PfS1_S1_S1_ii:
	.zero		968


//--------------------- SYMBOLS --------------------------

	.type		.nv.reservedSmem.offset0,@object
	.size		.nv.reservedSmem.offset0,0x4
